def matmul_kernel(
    a_ptr,
    b_ptr,
    c_ptr,
    M,
    N,
    K,
    stride_am,
    stride_ak,
    stride_bk,
    stride_bn,
    stride_cm,
    stride_cn,
    BLOCK_M: tl.constexpr,
    BLOCK_N: tl.constexpr,
    BLOCK_K: tl.constexpr,
    GROUP_M: tl.constexpr,
):
    pid = tl.program_id(axis=0)
    num_pid_m = tl.cdiv(M, BLOCK_M)
    num_pid_n = tl.cdiv(N, BLOCK_N)
    num_pid_in_group = GROUP_M * num_pid_n
    group_id = pid // num_pid_in_group
    first_pid_m = group_id * GROUP_M
    group_size_m = min(num_pid_m - first_pid_m, GROUP_M)
    pid_m = first_pid_m + ((pid % num_pid_in_group) % group_size_m)
    pid_n = (pid % num_pid_in_group) // group_size_m

    offs_am = (pid_m * BLOCK_M + tl.arange(0, BLOCK_M)) % M
    offs_bn = (pid_n * BLOCK_N + tl.arange(0, BLOCK_N)) % N
    offs_k = tl.arange(0, BLOCK_K)
    a_ptrs = a_ptr + offs_am[:, None] * stride_am + offs_k[None, :] * stride_ak
    b_ptrs = b_ptr + offs_k[:, None] * stride_bk + offs_bn[None, :] * stride_bn

    acc = tl.zeros((BLOCK_M, BLOCK_N), dtype=tl.float32)
    for kk in range(0, tl.cdiv(K, BLOCK_K)):
        a = tl.load(a_ptrs, mask=offs_k[None, :] < K - kk * BLOCK_K, other=0.0)
        b = tl.load(b_ptrs, mask=offs_k[:, None] < K - kk * BLOCK_K, other=0.0)
        acc = tl.dot(a, b, acc)
        a_ptrs += BLOCK_K * stride_ak
        b_ptrs += BLOCK_K * stride_bk

    c = acc.to(c_ptr.dtype.element_ty)
    offs_cm = pid_m * BLOCK_M + tl.arange(0, BLOCK_M)
    offs_cn = pid_n * BLOCK_N + tl.arange(0, BLOCK_N)
    c_ptrs = c_ptr + offs_cm[:, None] * stride_cm + offs_cn[None, :] * stride_cn
    mask = (offs_cm[:, None] < M) & (offs_cn[None, :] < N)
    tl.store(c_ptrs, c, mask=mask)

# config = {"BLOCK_K": 64, "BLOCK_M": 64, "BLOCK_N": 128, "GROUP_M": 4, "arch": "sm_100", "dtype": "fp16", "num_ctas": 1, "num_stages": 3, "num_warps": 4}
# arch = sm_100


// ===== COMPILED SASS (sm_100a) =====

	.target	sm_100a

	.elftype	@"ET_EXEC"


//--------------------- .note.nv.tkinfo           --------------------------
	.section	.note.nv.tkinfo,"",@"SHT_NOTE"
	.sectionflags	@"SHF_NOTE_NV_TKINFO"
	.tkinfo
        /*0018*/ 	.word	0x00000081
        /*0030*/ 	.string	""
        /*0030*/ 	.string	"ptxas-blackwell"
        /*0030*/ 	.string	"Cuda compilation tools, release 12.9, V12.9.86"
        /*0030*/ 	.string	"Build cuda_12.9.r12.9/compiler.36037853_0"
        /*0030*/ 	.string	"-v  -suppress-debug-info  -lineinfo  -arch sm_100a "



//--------------------- .note.nv.cuver            --------------------------
	.section	.note.nv.cuver,"",@"SHT_NOTE"
	.sectionflags	@"SHF_NOTE_NV_CUVER"
        /*0018*/ 	.short	0x0001
        /*001a*/ 	.short	0x0064
        /*001c*/ 	.short	0x0001
        /*001e*/ 	.short	0x0000
        /*0020*/ 	.short	0x0001
        /*0022*/ 	.short	0x0000


//--------------------- .nv.info                  --------------------------
	.section	.nv.info,"",@"SHT_CUDA_INFO"
	.align	4


	//----- nvinfo : EIATTR_REGCOUNT
	.align		4
        /*0000*/ 	.byte	0x04, 0x2f
        /*0002*/ 	.short	(.L_4 - .L_3)
	.align		4
.L_3:
        /*0004*/ 	.word	index@(matmul_kernel)
        /*0008*/ 	.word	0x000000ff


	//----- nvinfo : EIATTR_FRAME_SIZE
	.align		4
.L_4:
        /*000c*/ 	.byte	0x04, 0x11
        /*000e*/ 	.short	(.L_6 - .L_5)
	.align		4
.L_5:
        /*0010*/ 	.word	index@($__internal_2_$__cuda_sm10x_tcgen05_guardrail_trap_unallocated_columns_being_dealloced)
        /*0014*/ 	.word	0x00000110


	//----- nvinfo : EIATTR_FRAME_SIZE
	.align		4
.L_6:
        /*0018*/ 	.byte	0x04, 0x11
        /*001a*/ 	.short	(.L_8 - .L_7)
	.align		4
.L_7:
        /*001c*/ 	.word	index@($__internal_1_$__cuda_sm10x_tcgen05_guardrail_trap_phase_invalid_during_alloc)
        /*0020*/ 	.word	0x00000110


	//----- nvinfo : EIATTR_FRAME_SIZE
	.align		4
.L_8:
        /*0024*/ 	.byte	0x04, 0x11
        /*0026*/ 	.short	(.L_10 - .L_9)
	.align		4
.L_9:
        /*0028*/ 	.word	index@($__internal_0_$__cuda_sm10x_tcgen05_guardrail_trap_col_being_dealloced_not_returned_by_alloc)
        /*002c*/ 	.word	0x00000110


	//----- nvinfo : EIATTR_FRAME_SIZE
	.align		4
.L_10:
        /*0030*/ 	.byte	0x04, 0x11
        /*0032*/ 	.short	(.L_12 - .L_11)
	.align		4
.L_11:
        /*0034*/ 	.word	index@(matmul_kernel)
        /*0038*/ 	.word	0x00000110


	//----- nvinfo : EIATTR_MIN_STACK_SIZE
	.align		4
.L_12:
        /*003c*/ 	.byte	0x04, 0x12
        /*003e*/ 	.short	(.L_14 - .L_13)
	.align		4
.L_13:
        /*0040*/ 	.word	index@(matmul_kernel)
        /*0044*/ 	.word	0x00000110
.L_14:


//--------------------- .nv.info.matmul_kernel    --------------------------
	.section	.nv.info.matmul_kernel,"",@"SHT_CUDA_INFO"
	.sectionflags	@""
	.align	4


	//----- nvinfo : EIATTR_CUDA_API_VERSION
	.align		4
        /*0000*/ 	.byte	0x04, 0x37
        /*0002*/ 	.short	(.L_16 - .L_15)
.L_15:
        /*0004*/ 	.word	0x00000081


	//----- nvinfo : EIATTR_KPARAM_INFO
	.align		4
.L_16:
        /*0008*/ 	.byte	0x04, 0x17
        /*000a*/ 	.short	(.L_18 - .L_17)
.L_17:
        /*000c*/ 	.word	0x00000000
        /*0010*/ 	.short	0x000d
        /*0012*/ 	.short	0x0048
        /*0014*/ 	.byte	0x00, 0xf4, 0x21, 0x00


	//----- nvinfo : EIATTR_KPARAM_INFO
	.align		4
.L_18:
        /*0018*/ 	.byte	0x04, 0x17
        /*001a*/ 	.short	(.L_20 - .L_19)
.L_19:
        /*001c*/ 	.word	0x00000000
        /*0020*/ 	.short	0x000c
        /*0022*/ 	.short	0x0040
        /*0024*/ 	.byte	0x00, 0xf4, 0x21, 0x00


	//----- nvinfo : EIATTR_KPARAM_INFO
	.align		4
.L_20:
        /*0028*/ 	.byte	0x04, 0x17
        /*002a*/ 	.short	(.L_22 - .L_21)
.L_21:
        /*002c*/ 	.word	0x00000000
        /*0030*/ 	.short	0x000b
        /*0032*/ 	.short	0x0038
        /*0034*/ 	.byte	0x00, 0xf0, 0x11, 0x00


	//----- nvinfo : EIATTR_KPARAM_INFO
	.align		4
.L_22:
        /*0038*/ 	.byte	0x04, 0x17
        /*003a*/ 	.short	(.L_24 - .L_23)
.L_23:
        /*003c*/ 	.word	0x00000000
        /*0040*/ 	.short	0x000a
        /*0042*/ 	.short	0x0034
        /*0044*/ 	.byte	0x00, 0xf0, 0x11, 0x00


	//----- nvinfo : EIATTR_KPARAM_INFO
	.align		4
.L_24:
        /*0048*/ 	.byte	0x04, 0x17
        /*004a*/ 	.short	(.L_26 - .L_25)
.L_25:
        /*004c*/ 	.word	0x00000000
        /*0050*/ 	.short	0x0009
        /*0052*/ 	.short	0x0030
        /*0054*/ 	.byte	0x00, 0xf0, 0x11, 0x00


	//----- nvinfo : EIATTR_KPARAM_INFO
	.align		4
.L_26:
        /*0058*/ 	.byte	0x04, 0x17
        /*005a*/ 	.short	(.L_28 - .L_27)
.L_27:
        /*005c*/ 	.word	0x00000000
        /*0060*/ 	.short	0x0008
        /*0062*/ 	.short	0x002c
        /*0064*/ 	.byte	0x00, 0xf0, 0x11, 0x00


	//----- nvinfo : EIATTR_KPARAM_INFO
	.align		4
.L_28:
        /*0068*/ 	.byte	0x04, 0x17
        /*006a*/ 	.short	(.L_30 - .L_29)
.L_29:
        /*006c*/ 	.word	0x00000000
        /*0070*/ 	.short	0x0007
        /*0072*/ 	.short	0x0028
        /*0074*/ 	.byte	0x00, 0xf0, 0x11, 0x00


	//----- nvinfo : EIATTR_KPARAM_INFO
	.align		4
.L_30:
        /*0078*/ 	.byte	0x04, 0x17
        /*007a*/ 	.short	(.L_32 - .L_31)
.L_31:
        /*007c*/ 	.word	0x00000000
        /*0080*/ 	.short	0x0006
        /*0082*/ 	.short	0x0024
        /*0084*/ 	.byte	0x00, 0xf0, 0x11, 0x00


	//----- nvinfo : EIATTR_KPARAM_INFO
	.align		4
.L_32:
        /*0088*/ 	.byte	0x04, 0x17
        /*008a*/ 	.short	(.L_34 - .L_33)
.L_33:
        /*008c*/ 	.word	0x00000000
        /*0090*/ 	.short	0x0005
        /*0092*/ 	.short	0x0020
        /*0094*/ 	.byte	0x00, 0xf0, 0x11, 0x00


	//----- nvinfo : EIATTR_KPARAM_INFO
	.align		4
.L_34:
        /*0098*/ 	.byte	0x04, 0x17
        /*009a*/ 	.short	(.L_36 - .L_35)
.L_35:
        /*009c*/ 	.word	0x00000000
        /*00a0*/ 	.short	0x0004
        /*00a2*/ 	.short	0x001c
        /*00a4*/ 	.byte	0x00, 0xf0, 0x11, 0x00


	//----- nvinfo : EIATTR_KPARAM_INFO
	.align		4
.L_36:
        /*00a8*/ 	.byte	0x04, 0x17
        /*00aa*/ 	.short	(.L_38 - .L_37)
.L_37:
        /*00ac*/ 	.word	0x00000000
        /*00b0*/ 	.short	0x0003
        /*00b2*/ 	.short	0x0018
        /*00b4*/ 	.byte	0x00, 0xf0, 0x11, 0x00


	//----- nvinfo : EIATTR_KPARAM_INFO
	.align		4
.L_38:
        /*00b8*/ 	.byte	0x04, 0x17
        /*00ba*/ 	.short	(.L_40 - .L_39)
.L_39:
        /*00bc*/ 	.word	0x00000000
        /*00c0*/ 	.short	0x0002
        /*00c2*/ 	.short	0x0010
        /*00c4*/ 	.byte	0x00, 0xf4, 0x21, 0x00


	//----- nvinfo : EIATTR_KPARAM_INFO
	.align		4
.L_40:
        /*00c8*/ 	.byte	0x04, 0x17
        /*00ca*/ 	.short	(.L_42 - .L_41)
.L_41:
        /*00cc*/ 	.word	0x00000000
        /*00d0*/ 	.short	0x0001
        /*00d2*/ 	.short	0x0008
        /*00d4*/ 	.byte	0x00, 0xf4, 0x21, 0x00


	//----- nvinfo : EIATTR_KPARAM_INFO
	.align		4
.L_42:
        /*00d8*/ 	.byte	0x04, 0x17
        /*00da*/ 	.short	(.L_44 - .L_43)
.L_43:
        /*00dc*/ 	.word	0x00000000
        /*00e0*/ 	.short	0x0000
        /*00e2*/ 	.short	0x0000
        /*00e4*/ 	.byte	0x00, 0xf4, 0x21, 0x00


	//----- nvinfo : EIATTR_AT_ENTRY_FRAGMENTS
	.align		4
.L_44:
        /*00e8*/ 	.byte	0x04, 0x4f
        /*00ea*/ 	.short	(.L_46 - .L_45)


	//   ....[0]....
.L_45:
        /*00ec*/ 	.word	0x00000004


	//----- nvinfo : EIATTR_RESERVED_SMEM_USED
	.align		4
.L_46:
        /*00f0*/ 	.byte	0x01, 0x41
	.zero		2


	//----- nvinfo : EIATTR_SPARSE_MMA_MASK
	.align		4
        /*00f4*/ 	.byte	0x03, 0x50
        /*00f6*/ 	.short	0x0000


	//----- nvinfo : EIATTR_TCGEN05_1CTA_USED
	.align		4
        /*00f8*/ 	.byte	0x01, 0x51
	.zero		2


	//----- nvinfo : EIATTR_MAXREG_COUNT
	.align		4
        /*00fc*/ 	.byte	0x03, 0x1b
        /*00fe*/ 	.short	0x00ff


	//----- nvinfo : EIATTR_NUM_BARRIERS
	.align		4
        /*0100*/ 	.byte	0x02, 0x4c
        /*0102*/ 	.byte	0x01
	.zero		1


	//----- nvinfo : EIATTR_ANNOTATIONS
	.align		4
        /*0104*/ 	.byte	0x04, 0x55
        /*0106*/ 	.short	(.L_48 - .L_47)


	//   ....[0]....
.L_47:
        /*0108*/ 	.word	0x00000001
        /*010c*/ 	.byte	0x30, 0x0a, 0x00, 0x00, 0x01, 0x00, 0x00, 0x00, 0xf0, 0x0a, 0x00, 0x00, 0x01, 0x00, 0x00, 0x00
        /* <DEDUP_REMOVED lines=67> */
        /*054c*/ 	.byte	0x40, 0xb5, 0x00, 0x00


	//----- nvinfo : EIATTR_INT_WARP_WIDE_INSTR_OFFSETS
	.align		4
.L_48:
        /*0550*/ 	.byte	0x04, 0x31
        /*0552*/ 	.short	(.L_50 - .L_49)


	//   ....[0]....
.L_49:
        /*0554*/ 	.word	0x00004230


	//   ....[1]....
        /*0558*/ 	.word	0x00004250


	//   ....[2]....
        /*055c*/ 	.word	0x00005c60


	//   ....[3]....
        /*0560*/ 	.word	0x0000ba30


	//   ....[4]....
        /*0564*/ 	.word	0x0000ba80


	//----- nvinfo : EIATTR_COOP_GROUP_MASK_REGIDS
	.align		4
.L_50:
        /*0568*/ 	.byte	0x04, 0x29
        /*056a*/ 	.short	(.L_52 - .L_51)


	//   ....[0]....
.L_51:
        /*056c*/ 	.word	0xffffffff


	//   ....[1]....
        /*0570*/ 	.word	0xffffffff


	//   ....[2]....
        /*0574*/ 	.word	0xffffffff


	//   ....[3]....
        /*0578*/ 	.word	0xffffffff


	//----- nvinfo : EIATTR_COOP_GROUP_INSTR_OFFSETS
	.align		4
.L_52:
        /*057c*/ 	.byte	0x04, 0x28
        /*057e*/ 	.short	(.L_54 - .L_53)


	//   ....[0]....
.L_53:
        /*0580*/ 	.word	0x00000080


	//   ....[1]....
        /*0584*/ 	.word	0x00000340


	//   ....[2]....
        /*0588*/ 	.word	0x0000b8c0


	//   ....[3]....
        /*058c*/ 	.word	0x0000bb30


	//----- nvinfo : EIATTR_VRC_CTA_INIT_COUNT
	.align		4
.L_54:
        /*0590*/ 	.byte	0x02, 0x4a
        /*0592*/ 	.byte	0x80
	.zero		1


	//----- nvinfo : EIATTR_MBARRIER_INSTR_OFFSETS
	.align		4
        /*0594*/ 	.byte	0x04, 0x39
        /*0596*/ 	.short	(.L_56 - .L_55)


	//   ....[0]....
.L_55:
        /*0598*/ 	.word	0x00004360
        /*059c*/ 	.word	0x000000ff
        /*05a0*/ 	.word	0x00000000
        /*05a4*/ 	.short	0x0100
        /*05a6*/ 	.byte	0x0b
	.zero		1


	//   ....[1]....
        /*05a8*/ 	.word	0x00005ca0
        /*05ac*/ 	.word	0x000000ff
        /*05b0*/ 	.word	0x0000c008
        /*05b4*/ 	.short	0x0100
        /*05b6*/ 	.byte	0x09
	.zero		1


	//   ....[2]....
        /*05b8*/ 	.word	0x00007880
        /*05bc*/ 	.word	0x000000ff
        /*05c0*/ 	.word	0x00000000
        /*05c4*/ 	.short	0x010a
        /*05c6*/ 	.byte	0x0b
	.zero		1


	//   ....[3]....
        /*05c8*/ 	.word	0x00009a00
        /*05cc*/ 	.word	0x000000ff
        /*05d0*/ 	.word	0x00000000
        /*05d4*/ 	.short	0x010a
        /*05d6*/ 	.byte	0x0b
	.zero		1


	//   ....[4]....
        /*05d8*/ 	.word	0x00009b00
        /*05dc*/ 	.word	0x000000ff
        /*05e0*/ 	.word	0x0000c000
        /*05e4*/ 	.short	0x0108
        /*05e6*/ 	.byte	0x09
	.zero		1


	//   ....[5]....
        /*05e8*/ 	.word	0x00009b40
        /*05ec*/ 	.word	0x000000ff
        /*05f0*/ 	.word	0x0000c008
        /*05f4*/ 	.short	0x0108
        /*05f6*/ 	.byte	0x09
	.zero		1


	//   ....[6]....
        /*05f8*/ 	.word	0x0000bb50
        /*05fc*/ 	.word	0x000000ff
        /*0600*/ 	.word	0x00000000
        /*0604*/ 	.short	0x010a
        /*0606*/ 	.byte	0x0b
	.zero		1


	//   ....[7]....
        /*0608*/ 	.word	0x0000bb80
        /*060c*/ 	.word	0x000000ff
        /*0610*/ 	.word	0x00000000
        /*0614*/ 	.short	0x010a
        /*0616*/ 	.byte	0x0b
	.zero		1


	//----- nvinfo : EIATTR_NUM_MBARRIERS
	.align		4
.L_56:
        /*0618*/ 	.byte	0x03, 0x38
        /*061a*/ 	.short	0x0002


	//----- nvinfo : EIATTR_EXIT_INSTR_OFFSETS
	.align		4
        /*061c*/ 	.byte	0x04, 0x1c
        /*061e*/ 	.short	(.L_58 - .L_57)


	//   ....[0]....
.L_57:
        /*0620*/ 	.word	0x0000bb40


	//----- nvinfo : EIATTR_REQNTID
	.align		4
.L_58:
        /*0624*/ 	.byte	0x04, 0x10
        /*0626*/ 	.short	(.L_60 - .L_59)
.L_59:
        /*0628*/ 	.word	0x00000080
        /*062c*/ 	.word	0x00000001
        /*0630*/ 	.word	0x00000001


	//----- nvinfo : EIATTR_CRS_STACK_SIZE
	.align		4
.L_60:
        /*0634*/ 	.byte	0x04, 0x1e
        /*0636*/ 	.short	(.L_62 - .L_61)
.L_61:
        /*0638*/ 	.word	0x00000000


	//----- nvinfo : EIATTR_CBANK_PARAM_SIZE
	.align		4
.L_62:
        /*063c*/ 	.byte	0x03, 0x19
        /*063e*/ 	.short	0x0050


	//----- nvinfo : EIATTR_PARAM_CBANK
	.align		4
        /*0640*/ 	.byte	0x04, 0x0a
        /*0642*/ 	.short	(.L_64 - .L_63)
	.align		4
.L_63:
        /*0644*/ 	.word	index@(.nv.constant0.matmul_kernel)
        /*0648*/ 	.short	0x0380
        /*064a*/ 	.short	0x0050


	//----- nvinfo : EIATTR_SW_WAR
	.align		4
.L_64:
        /*064c*/ 	.byte	0x04, 0x36
        /*064e*/ 	.short	(.L_66 - .L_65)
.L_65:
        /*0650*/ 	.word	0x00000008
.L_66:


//--------------------- .nv.compat                --------------------------
	.section	.nv.compat,"",@"SHT_CUDA_COMPAT_INFO"
	.align	4
        /*0000*/ 	.byte	0x02, 0x02, 0x02, 0x00, 0x02, 0x05, 0x05, 0x00, 0x02, 0x03, 0x00, 0x00, 0x02, 0x06, 0x01, 0x00


//--------------------- .nv.callgraph             --------------------------
	.section	.nv.callgraph,"",@"SHT_CUDA_CALLGRAPH"
	.align	4
	.sectionentsize	8
	.align		4
        /*0000*/ 	.word	0x00000000
	.align		4
        /*0004*/ 	.word	0xffffffff
	.align		4
        /*0008*/ 	.word	0x00000000
	.align		4
        /*000c*/ 	.word	0xfffffffe
	.align		4
        /*0010*/ 	.word	0x00000000
	.align		4
        /*0014*/ 	.word	0xfffffffd
	.align		4
        /*0018*/ 	.word	0x00000000
	.align		4
        /*001c*/ 	.word	0xfffffffc


//--------------------- .text.matmul_kernel       --------------------------
	.section	.text.matmul_kernel,"ax",@progbits
	.align	128
        .global         matmul_kernel
        .type           matmul_kernel,@function
        .size           matmul_kernel,(.L_x_20 - matmul_kernel)
        .other          matmul_kernel,@"STO_CUDA_ENTRY STV_DEFAULT"
matmul_kernel:
.text.matmul_kernel:
[----:B------:R-:W0:Y:S01]  /*0000*/  LDC R1, c[0x0][0x37c] ;  /* 0x0000df00ff017b82 */ /* 0x000e220000000800 */
[----:B------:R-:W1:Y:S01]  /*0010*/  S2R R0, SR_TID.X ;  /* 0x0000000000007919 */ /* 0x000e620000002100 */
[----:B0-----:R-:W-:Y:S01]  /*0020*/  VIADD R1, R1, 0xfffffef0 ;  /* 0xfffffef001017836 */ /* 0x001fe20000000000 */
[----:B------:R-:W0:Y:S01]  /*0030*/  LDCU.64 UR20, c[0x0][0x358] ;  /* 0x00006b00ff1477ac */ /* 0x000e220008000a00 */
[----:B-1----:R-:W-:-:S13]  /*0040*/  ISETP.GE.U32.AND P0, PT, R0, 0x20, PT ;  /* 0x000000200000780c */ /* 0x002fda0003f06070 */
[----:B------:R-:W-:Y:S02]  /*0050*/  VOTEU.ANY UP0, P0 ;  /* 0x0000000000ff7886 */ /* 0x000fe40000000100 */
[----:B------:R-:W-:Y:S05]  /*0060*/  BRA.U UP0, `(.L_x_0) ;  /* 0x0000000100b87547 */ /* 0x000fea000b800000 */
[----:B------:R-:W1:Y:S01]  /*0070*/  S2UR UR6, SR_CgaCtaId ;  /* 0x00000000000679c3 */ /* 0x000e620000008800 */
[----:B------:R-:W-:Y:S01]  /*0080*/  NOP ;  /* 0x0000000000007918 */ /* 0x000fe20000000000 */
[----:B------:R-:W-:Y:S02]  /*0090*/  UMOV UR4, 0x40 ;  /* 0x0000004000047882 */ /* 0x000fe40000000000 */
[----:B-1----:R-:W-:-:S09]  /*00a0*/  ULEA UR4, UR6, UR4, 0x18 ;  /* 0x0000000406047291 */ /* 0x002fd2000f8ec0ff */
[----:B------:R-:W1:Y:S01]  /*00b0*/  LDS.U8 R0, [UR4] ;  /* 0x00000004ff007984 */ /* 0x000e620008000000 */
[----:B------:R-:W-:Y:S02]  /*00c0*/  UMOV UR4, 0x400 ;  /* 0x0000040000047882 */ /* 0x000fe40000000000 */
[----:B------:R-:W-:Y:S01]  /*00d0*/  ULEA UR4, UR6, UR4, 0x18 ;  /* 0x0000000406047291 */ /* 0x000fe2000f8ec0ff */
[----:B-1----:R-:W-:-:S13]  /*00e0*/  ISETP.NE.AND P0, PT, R0, RZ, PT ;  /* 0x000000ff0000720c */ /* 0x002fda0003f05270 */
[----:B------:R-:W-:Y:S05]  /*00f0*/  @P0 BRA `(.L_x_1) ;  /* 0x00000000007c0947 */ /* 0x000fea0003800000 */
[----:B------:R-:W-:-:S13]  /*0100*/  ELECT P0, URZ, PT ;  /* 0x0000000000ff782f */ /* 0x000fda0003800000 */
[----:B------:R-:W-:Y:S05]  /*0110*/  @!P0 BRA `(.L_x_2) ;  /* 0x0000000000848947 */ /* 0x000fea0003800000 */
[----:B------:R-:W-:Y:S01]  /*0120*/  UMOV UR5, 0x4 ;  /* 0x0000000400057882 */ /* 0x000fe20000000000 */
[----:B------:R-:W-:Y:S02]  /*0130*/  IMAD.MOV.U32 R4, RZ, RZ, 0x1 ;  /* 0x00000001ff047424 */ /* 0x000fe400078e00ff */
[----:B------:R-:W-:Y:S02]  /*0140*/  IMAD.MOV.U32 R5, RZ, RZ, 0xf ;  /* 0x0000000fff057424 */ /* 0x000fe400078e00ff */
[----:B------:R-:W-:Y:S04]  /*0150*/  DEPBAR.LE SB1, 0x36 ;  /* 0x00009d800000791a */ /* 0x000fe80000000000 */
[----:B------:R-:W1:Y:S02]  /*0160*/  UTCATOMSWS.FIND_AND_SET.ALIGN UP1, UR5, UR5 ;  /* 0x00000005000575e3 */ /* 0x000e640008020800 */
[----:B-1----:R-:W-:-:S04]  /*0170*/  PLOP3.LUT P0, PT, PT, PT, UP1, 0x80, 0x8 ;  /* 0x000000000008781c */ /* 0x002fc80003f0f018 */
[----:B------:R-:W-:-:S04]  /*0180*/  SEL R0, RZ, 0xffffffff, !P0 ;  /* 0xffffffffff007807 */ /* 0x000fc80004000000 */
[----:B------:R-:W-:Y:S01]  /*0190*/  ISETP.NE.AND P0, PT, R0, RZ, PT ;  /* 0x000000ff0000720c */ /* 0x000fe20003f05270 */
[----:B------:R-:W-:-:S12]  /*01a0*/  IMAD.U32 R0, RZ, RZ, UR5 ;  /* 0x00000005ff007e24 */ /* 0x000fd8000f8e00ff */
[----:B------:R-:W-:Y:S05]  /*01b0*/  @P0 BRA `(.L_x_3) ;  /* 0x0000000000240947 */ /* 0x000fea0003800000 */
.L_x_4:
[----:B------:R-:W-:Y:S05]  /*01c0*/  NANOSLEEP 0x64 ;  /* 0x000000640000795d */ /* 0x000fea0003800000 */
[----:B------:R-:W-:-:S05]  /*01d0*/  UMOV UR5, 0x4 ;  /* 0x0000000400057882 */ /* 0x000fca0000000000 */
[----:B------:R-:W-:Y:S04]  /*01e0*/  DEPBAR.LE SB1, 0x36 ;  /* 0x00009d800000791a */ /* 0x000fe80000000000 */
[----:B------:R-:W1:Y:S02]  /*01f0*/  UTCATOMSWS.FIND_AND_SET.ALIGN UP1, UR5, UR5 ;  /* 0x00000005000575e3 */ /* 0x000e640008020800 */
[----:B-1----:R-:W-:-:S04]  /*0200*/  PLOP3.LUT P0, PT, PT, PT, UP1, 0x80, 0x8 ;  /* 0x000000000008781c */ /* 0x002fc80003f0f018 */
[----:B------:R-:W-:-:S04]  /*0210*/  SEL R0, RZ, 0xffffffff, !P0 ;  /* 0xffffffffff007807 */ /* 0x000fc80004000000 */
[----:B------:R-:W-:Y:S01]  /*0220*/  ISETP.NE.AND P0, PT, R0, RZ, PT ;  /* 0x000000ff0000720c */ /* 0x000fe20003f05270 */
[----:B------:R-:W-:-:S12]  /*0230*/  IMAD.U32 R0, RZ, RZ, UR5 ;  /* 0x00000005ff007e24 */ /* 0x000fd8000f8e00ff */
[----:B------:R-:W-:Y:S05]  /*0240*/  @!P0 BRA `(.L_x_4) ;  /* 0xfffffffc00dc8947 */ /* 0x000fea000383ffff */
.L_x_3:
[C---:B------:R-:W-:Y:S01]  /*0250*/  VIADD R3, R0.reuse, 0x10 ;  /* 0x0000001000037836 */ /* 0x040fe20000000000 */
[----:B------:R-:W-:Y:S01]  /*0260*/  UMOV UR5, 0x50 ;  /* 0x0000005000057882 */ /* 0x000fe20000000000 */
[----:B------:R-:W-:Y:S01]  /*0270*/  SHF.L.U32 R2, R5, R0, RZ ;  /* 0x0000000005027219 */ /* 0x000fe200000006ff */
[----:B------:R-:W-:Y:S01]  /*0280*/  ULEA UR5, UR6, UR5, 0x18 ;  /* 0x0000000506057291 */ /* 0x000fe2000f8ec0ff */
[----:B------:R-:W-:Y:S01]  /*0290*/  IMAD.SHL.U32 R0, R0, 0x20, RZ ;  /* 0x0000002000007824 */ /* 0x000fe200078e00ff */
[----:B------:R-:W-:-:S04]  /*02a0*/  SHF.L.U32 R3, R4, R3, RZ ;  /* 0x0000000304037219 */ /* 0x000fc800000006ff */
[----:B------:R-:W-:-:S05]  /*02b0*/  LOP3.LUT R2, R3, R2, RZ, 0xfc, !PT ;  /* 0x0000000203027212 */ /* 0x000fca00078efcff */
[----:B------:R1:W-:Y:S04]  /*02c0*/  ATOMS.OR RZ, [UR5], R2 ;  /* 0x00000002ffff798c */ /* 0x0003e8000b000005 */
[----:B------:R1:W-:Y:S01]  /*02d0*/  STS [UR4], R0 ;  /* 0x00000000ff007988 */ /* 0x0003e20008000804 */
[----:B------:R-:W-:Y:S05]  /*02e0*/  BRA `(.L_x_2) ;  /* 0x0000000000107947 */ /* 0x000fea0003800000 */
.L_x_1:
[----:B------:R-:W-:Y:S01]  /*02f0*/  IMAD.MOV.U32 R0, RZ, RZ, -0x1 ;  /* 0xffffffffff007424 */ /* 0x000fe200078e00ff */
[----:B------:R-:W-:-:S04]  /*0300*/  MOV R2, 0x330 ;  /* 0x0000033000027802 */ /* 0x000fc80000000f00 */
[----:B------:R1:W-:Y:S03]  /*0310*/  STS [UR4], R0 ;  /* 0x00000000ff007988 */ /* 0x0003e60008000804 */
[----:B01----:R-:W-:Y:S05]  /*0320*/  CALL.REL.NOINC `($__internal_1_$__cuda_sm10x_tcgen05_guardrail_trap_phase_invalid_during_alloc) ;  /* 0x000000b8002c7944 */ /* 0x003fea0003c00000 */
.L_x_2:
[----:B------:R-:W-:Y:S05]  /*0330*/  WARPSYNC.ALL ;  /* 0x0000000000007948 */ /* 0x000fea0003800000 */
[----:B------:R-:W-:Y:S01]  /*0340*/  NOP ;  /* 0x0000000000007918 */ /* 0x000fe20000000000 */
.L_x_0:
[----:B------:R-:W2:Y:S01]  /*0350*/  LDC.64 R22, c[0x0][0x398] ;  /* 0x0000e600ff167b82 */ /* 0x000ea20000000a00 */
[----:B------:R-:W3:Y:S01]  /*0360*/  S2R R7, SR_CTAID.X ;  /* 0x0000000000077919 */ /* 0x000ee20000002500 */
[----:B------:R-:W-:Y:S01]  /*0370*/  UMOV UR9, 0x400 ;  /* 0x0000040000097882 */ /* 0x000fe20000000000 */
[----:B------:R-:W-:Y:S01]  /*0380*/  PRMT R194, RZ, 0x7610, R194 ;  /* 0x00007610ffc27816 */ /* 0x000fe200000000c2 */
[----:B------:R-:W4:Y:S01]  /*0390*/  LDCU.128 UR16, c[0x0][0x380] ;  /* 0x00007000ff1077ac */ /* 0x000f220008000c00 */
[----:B------:R-:W5:Y:S03]  /*03a0*/  S2R R101, SR_TID.X ;  /* 0x0000000000657919 */ /* 0x000f660000002100 */
[----:B------:R-:W1:Y:S01]  /*03b0*/  S2UR UR4, SR_CgaCtaId ;  /* 0x00000000000479c3 */ /* 0x000e620000008800 */
[----:B------:R-:W-:Y:S01]  /*03c0*/  UMOV UR6, 0x1 ;  /* 0x0000000100067882 */ /* 0x000fe20000000000 */
[----:B-12---:R-:W-:Y:S01]  /*03d0*/  VIADD R0, R23, 0x7f ;  /* 0x0000007f17007836 */ /* 0x006fe20000000000 */
[----:B------:R-:W-:-:S02]  /*03e0*/  IABS R13, R23 ;  /* 0x00000017000d7213 */ /* 0x000fc40000000000 */
[----:B------:R-:W-:Y:S02]  /*03f0*/  LOP3.LUT R168, RZ, R23, RZ, 0x33, !PT ;  /* 0x00000017ffa87212 */ /* 0x000fe400078e33ff */
[----:B------:R-:W-:Y:S01]  /*0400*/  SHF.R.S32.HI R3, RZ, 0x1f, R0 ;  /* 0x0000001fff037819 */ /* 0x000fe20000011400 */
[----:B------:R-:W-:-:S03]  /*0410*/  ULEA UR9, UR4, UR9, 0x18 ;  /* 0x0000000904097291 */ /* 0x000fc6000f8ec0ff */
[----:B------:R-:W-:Y:S02]  /*0420*/  LEA.HI R3, R3, R0, RZ, 0x7 ;  /* 0x0000000003037211 */ /* 0x000fe400078f38ff */
[----:B---3--:R-:W-:Y:S01]  /*0430*/  IABS R8, R7 ;  /* 0x0000000700087213 */ /* 0x008fe20000000000 */
[----:B------:R-:W-:Y:S01]  /*0440*/  UIADD3 UR11, UPT, UPT, UR9, 0xc000, URZ ;  /* 0x0000c000090b7890 */ /* 0x000fe2000fffe0ff */
[----:B------:R-:W-:Y:S02]  /*0450*/  SHF.R.S32.HI R3, RZ, 0x7, R3 ;  /* 0x00000007ff037819 */ /* 0x000fe40000011403 */
[----:B-----5:R-:W-:Y:S02]  /*0460*/  SHF.R.U32.HI R193, RZ, 0x6, R101 ;  /* 0x00000006ffc17819 */ /* 0x020fe40000011665 */
[----:B------:R-:W-:Y:S01]  /*0470*/  LOP3.LUT R219, R101, 0x3f, RZ, 0xc0, !PT ;  /* 0x0000003f65db7812 */ /* 0x000fe200078ec0ff */
[----:B------:R-:W-:Y:S01]  /*0480*/  IMAD.SHL.U32 R4, R3, 0x4, RZ ;  /* 0x0000000403047824 */ /* 0x000fe200078e00ff */
[----:B------:R-:W-:-:S02]  /*0490*/  SGXT.U32 R193, R193, 0x1 ;  /* 0x00000001c1c1781a */ /* 0x000fc40000000000 */
[----:B------:R-:W-:Y:S02]  /*04a0*/  SHF.R.U32.HI R214, RZ, 0x5, R101 ;  /* 0x00000005ffd67819 */ /* 0x000fe40000011665 */
[-C--:B------:R-:W-:Y:S02]  /*04b0*/  IABS R5, R4.reuse ;  /* 0x0000000400057213 */ /* 0x080fe40000000000 */
[----:B------:R-:W-:Y:S02]  /*04c0*/  IABS R10, R4 ;  /* 0x00000004000a7213 */ /* 0x000fe40000000000 */
[----:B------:R-:W1:Y:S08]  /*04d0*/  I2F.RP R0, R5 ;  /* 0x0000000500007306 */ /* 0x000e700000209400 */
[----:B-1----:R-:W1:Y:S02]  /*04e0*/  MUFU.RCP R0, R0 ;  /* 0x0000000000007308 */ /* 0x002e640000001000 */
[----:B-1----:R-:W-:-:S02]  /*04f0*/  VIADD R2, R0, 0xffffffe ;  /* 0x0ffffffe00027836 */ /* 0x002fc40000000000 */
[----:B------:R-:W-:-:S04]  /*0500*/  IMAD.MOV R0, RZ, RZ, -R10 ;  /* 0x000000ffff007224 */ /* 0x000fc800078e0a0a */
[----:B------:R1:W2:Y:S02]  /*0510*/  F2I.FTZ.U32.TRUNC.NTZ R3, R2 ;  /* 0x0000000200037305 */ /* 0x0002a4000021f000 */
[----:B-1----:R-:W-:Y:S02]  /*0520*/  IMAD.MOV.U32 R2, RZ, RZ, RZ ;  /* 0x000000ffff027224 */ /* 0x002fe400078e00ff */
[----:B--2---:R-:W-:-:S04]  /*0530*/  IMAD.MOV R6, RZ, RZ, -R3 ;  /* 0x000000ffff067224 */ /* 0x004fc800078e0a03 */
[----:B------:R-:W-:Y:S02]  /*0540*/  IMAD R9, R6, R5, RZ ;  /* 0x0000000506097224 */ /* 0x000fe400078e02ff */
[----:B------:R-:W-:Y:S02]  /*0550*/  IMAD.MOV.U32 R6, RZ, RZ, R8 ;  /* 0x000000ffff067224 */ /* 0x000fe400078e0008 */
[----:B------:R-:W-:-:S06]  /*0560*/  IMAD.HI.U32 R3, R3, R9, R2 ;  /* 0x0000000903037227 */ /* 0x000fcc00078e0002 */
[----:B------:R-:W-:-:S04]  /*0570*/  IMAD.HI.U32 R3, R3, R6, RZ ;  /* 0x0000000603037227 */ /* 0x000fc800078e00ff */
[----:B------:R-:W-:Y:S01]  /*0580*/  IMAD R0, R3, R0, R6 ;  /* 0x0000000003007224 */ /* 0x000fe200078e0206 */
[----:B------:R-:W-:Y:S01]  /*0590*/  IABS R6, R22 ;  /* 0x0000001600067213 */ /* 0x000fe20000000000 */
[----:B------:R-:W-:Y:S03]  /*05a0*/  BAR.SYNC.DEFER_BLOCKING 0x0 ;  /* 0x0000000000007b1d */ /* 0x000fe60000010000 */
[----:B------:R-:W-:-:S13]  /*05b0*/  ISETP.GT.U32.AND P1, PT, R5, R0, PT ;  /* 0x000000000500720c */ /* 0x000fda0003f24070 */
[----:B------:R-:W-:Y:S02]  /*05c0*/  @!P1 IMAD.IADD R0, R0, 0x1, -R5 ;  /* 0x0000000100009824 */ /* 0x000fe400078e0a05 */
[----:B------:R-:W-:Y:S01]  /*05d0*/  @!P1 VIADD R3, R3, 0x1 ;  /* 0x0000000103039836 */ /* 0x000fe20000000000 */
[----:B------:R-:W-:Y:S02]  /*05e0*/  ISETP.NE.AND P1, PT, R4, RZ, PT ;  /* 0x000000ff0400720c */ /* 0x000fe40003f25270 */
[----:B------:R-:W-:Y:S02]  /*05f0*/  ISETP.GE.U32.AND P0, PT, R0, R5, PT ;  /* 0x000000050000720c */ /* 0x000fe40003f06070 */
[----:B------:R-:W-:-:S04]  /*0600*/  LOP3.LUT R0, R7, R4, RZ, 0x3c, !PT ;  /* 0x0000000407007212 */ /* 0x000fc800078e3cff */
[----:B------:R-:W-:Y:S01]  /*0610*/  ISETP.GE.AND P2, PT, R0, RZ, PT ;  /* 0x000000ff0000720c */ /* 0x000fe20003f46270 */
[----:B------:R-:W-:-:S06]  /*0620*/  VIADD R0, R22, 0x3f ;  /* 0x0000003f16007836 */ /* 0x000fcc0000000000 */
[----:B------:R-:W-:-:S04]  /*0630*/  @P0 VIADD R3, R3, 0x1 ;  /* 0x0000000103030836 */ /* 0x000fc80000000000 */
[----:B------:R-:W-:Y:S01]  /*0640*/  IMAD.MOV.U32 R2, RZ, RZ, R3 ;  /* 0x000000ffff027224 */ /* 0x000fe200078e0003 */
[----:B------:R-:W-:-:S03]  /*0650*/  SHF.R.S32.HI R3, RZ, 0x1f, R0 ;  /* 0x0000001fff037819 */ /* 0x000fc60000011400 */
[----:B------:R-:W-:Y:S01]  /*0660*/  @!P2 IMAD.MOV R2, RZ, RZ, -R2 ;  /* 0x000000ffff02a224 */ /* 0x000fe200078e0a02 */
[----:B------:R-:W-:Y:S02]  /*0670*/  @!P1 LOP3.LUT R2, RZ, R4, RZ, 0x33, !PT ;  /* 0x00000004ff029212 */ /* 0x000fe400078e33ff */
[----:B------:R-:W-:-:S03]  /*0680*/  LEA.HI R3, R3, R0, RZ, 0x6 ;  /* 0x0000000003037211 */ /* 0x000fc600078f30ff */
[----:B------:R-:W-:-:S05]  /*0690*/  IMAD.SHL.U32 R10, R2, 0x4, RZ ;  /* 0x00000004020a7824 */ /* 0x000fca00078e00ff */
[----:B------:R-:W-:-:S04]  /*06a0*/  LEA.HI.SX32 R3, R3, -R10, 0x1a ;  /* 0x8000000a03037211 */ /* 0x000fc800078fd2ff */
[----:B------:R-:W-:Y:S01]  /*06b0*/  VIMNMX R11, PT, PT, R3, 0x4, PT ;  /* 0x00000004030b7848 */ /* 0x000fe20003fe0100 */
[----:B------:R-:W-:Y:S02]  /*06c0*/  IMAD.MOV R3, RZ, RZ, -R2 ;  /* 0x000000ffff037224 */ /* 0x000fe400078e0a02 */
[----:B------:R-:W-:Y:S01]  /*06d0*/  IMAD.MOV.U32 R2, RZ, RZ, R6 ;  /* 0x000000ffff027224 */ /* 0x000fe200078e0006 */
[----:B------:R-:W-:Y:S01]  /*06e0*/  IABS R9, R11 ;  /* 0x0000000b00097213 */ /* 0x000fe20000000000 */
[----:B------:R-:W-:Y:S01]  /*06f0*/  IMAD R12, R4, R3, R7 ;  /* 0x00000003040c7224 */ /* 0x000fe200078e0207 */
[----:B------:R-:W-:Y:S01]  /*0700*/  IABS R7, R11 ;  /* 0x0000000b00077213 */ /* 0x000fe20000000000 */
[----:B------:R-:W-:Y:S01]  /*0710*/  IMAD.MOV.U32 R4, RZ, RZ, RZ ;  /* 0x000000ffff047224 */ /* 0x000fe200078e00ff */
[----:B------:R-:W1:Y:S08]  /*0720*/  I2F.RP R0, R9 ;  /* 0x0000000900007306 */ /* 0x000e700000209400 */
[----:B------:R-:W2:Y:S08]  /*0730*/  I2F.RP R6, R2 ;  /* 0x0000000200067306 */ /* 0x000eb00000209400 */
[----:B-1----:R-:W1:Y:S08]  /*0740*/  MUFU.RCP R0, R0 ;  /* 0x0000000000007308 */ /* 0x002e700000001000 */
[----:B--2---:R-:W-:Y:S01]  /*0750*/  MUFU.RCP R6, R6 ;  /* 0x0000000600067308 */ /* 0x004fe20000001000 */
[----:B-1----:R-:W-:Y:S01]  /*0760*/  VIADD R5, R0, 0xffffffe ;  /* 0x0ffffffe00057836 */ /* 0x002fe20000000000 */
[----:B------:R-:W-:-:S06]  /*0770*/  IABS R0, R12 ;  /* 0x0000000c00007213 */ /* 0x000fcc0000000000 */
[----:B------:R-:W1:Y:S02]  /*0780*/  F2I.FTZ.U32.TRUNC.NTZ R5, R5 ;  /* 0x0000000500057305 */ /* 0x000e64000021f000 */
[----:B-1----:R-:W-:-:S04]  /*0790*/  IMAD.MOV R8, RZ, RZ, -R5 ;  /* 0x000000ffff087224 */ /* 0x002fc800078e0a05 */
[----:B------:R-:W-:-:S04]  /*07a0*/  IMAD R3, R8, R9, RZ ;  /* 0x0000000908037224 */ /* 0x000fc800078e02ff */
[----:B------:R-:W-:-:S04]  /*07b0*/  IMAD.HI.U32 R4, R5, R3, R4 ;  /* 0x0000000305047227 */ /* 0x000fc800078e0004 */
[----:B------:R-:W-:Y:S02]  /*07c0*/  IMAD.MOV.U32 R3, RZ, RZ, R13 ;  /* 0x000000ffff037224 */ /* 0x000fe400078e000d */
[----:B------:R-:W-:Y:S02]  /*07d0*/  IMAD.MOV.U32 R5, RZ, RZ, R0 ;  /* 0x000000ffff057224 */ /* 0x000fe400078e0000 */
[----:B------:R-:W1:Y:S01]  /*07e0*/  I2F.RP R8, R3 ;  /* 0x0000000300087306 */ /* 0x000e620000209400 */
[----:B------:R-:W-:Y:S02]  /*07f0*/  IMAD.MOV R0, RZ, RZ, -R7 ;  /* 0x000000ffff007224 */ /* 0x000fe400078e0a07 */
[----:B------:R-:W-:-:S04]  /*0800*/  IMAD.HI.U32 R4, R4, R5, RZ ;  /* 0x0000000504047227 */ /* 0x000fc800078e00ff */
[----:B------:R-:W-:Y:S02]  /*0810*/  IMAD R0, R4, R0, R5 ;  /* 0x0000000004007224 */ /* 0x000fe400078e0205 */
[----:B------:R-:W-:-:S03]  /*0820*/  VIADD R5, R6, 0xffffffe ;  /* 0x0ffffffe06057836 */ /* 0x000fc60000000000 */
[----:B------:R-:W-:Y:S01]  /*0830*/  ISETP.GT.U32.AND P1, PT, R9, R0, PT ;  /* 0x000000000900720c */ /* 0x000fe20003f24070 */
[----:B-1----:R-:W1:Y:S08]  /*0840*/  MUFU.RCP R8, R8 ;  /* 0x0000000800087308 */ /* 0x002e700000001000 */
[----:B------:R-:W2:Y:S04]  /*0850*/  F2I.FTZ.U32.TRUNC.NTZ R5, R5 ;  /* 0x0000000500057305 */ /* 0x000ea8000021f000 */
[----:B------:R-:W-:-:S02]  /*0860*/  @!P1 IMAD.IADD R0, R0, 0x1, -R9 ;  /* 0x0000000100009824 */ /* 0x000fc400078e0a09 */
[----:B------:R-:W-:Y:S01]  /*0870*/  @!P1 VIADD R4, R4, 0x1 ;  /* 0x0000000104049836 */ /* 0x000fe20000000000 */
[----:B------:R-:W-:Y:S02]  /*0880*/  ISETP.NE.AND P1, PT, R11, RZ, PT ;  /* 0x000000ff0b00720c */ /* 0x000fe40003f25270 */
[----:B------:R-:W-:Y:S02]  /*0890*/  ISETP.GE.U32.AND P0, PT, R0, R9, PT ;  /* 0x000000090000720c */ /* 0x000fe40003f06070 */
[----:B------:R-:W-:Y:S01]  /*08a0*/  LOP3.LUT R0, R12, R11, RZ, 0x3c, !PT ;  /* 0x0000000b0c007212 */ /* 0x000fe200078e3cff */
[----:B-1----:R-:W-:-:S03]  /*08b0*/  VIADD R7, R8, 0xffffffe ;  /* 0x0ffffffe08077836 */ /* 0x002fc60000000000 */
[----:B------:R-:W-:Y:S01]  /*08c0*/  ISETP.GE.AND P2, PT, R0, RZ, PT ;  /* 0x000000ff0000720c */ /* 0x000fe20003f46270 */
[----:B--2---:R-:W-:Y:S02]  /*08d0*/  IMAD.MOV R9, RZ, RZ, -R5 ;  /* 0x000000ffff097224 */ /* 0x004fe400078e0a05 */
[----:B------:R-:W1:Y:S02]  /*08e0*/  F2I.FTZ.U32.TRUNC.NTZ R7, R7 ;  /* 0x0000000700077305 */ /* 0x000e64000021f000 */
[----:B------:R-:W-:Y:S02]  /*08f0*/  IMAD R9, R9, R2, RZ ;  /* 0x0000000209097224 */ /* 0x000fe400078e02ff */
[----:B------:R-:W-:-:S04]  /*0900*/  @P0 VIADD R4, R4, 0x1 ;  /* 0x0000000104040836 */ /* 0x000fc80000000000 */
[----:B------:R-:W-:Y:S02]  /*0910*/  IMAD.MOV.U32 R20, RZ, RZ, R4 ;  /* 0x000000ffff147224 */ /* 0x000fe400078e0004 */
[----:B------:R-:W-:Y:S02]  /*0920*/  IMAD.MOV.U32 R4, RZ, RZ, RZ ;  /* 0x000000ffff047224 */ /* 0x000fe400078e00ff */
[----:B------:R-:W-:Y:S01]  /*0930*/  @!P2 IMAD.MOV R20, RZ, RZ, -R20 ;  /* 0x000000ffff14a224 */ /* 0x000fe200078e0a14 */
[----:B------:R-:W-:Y:S01]  /*0940*/  @!P1 LOP3.LUT R20, RZ, R11, RZ, 0x33, !PT ;  /* 0x0000000bff149212 */ /* 0x000fe200078e33ff */
[----:B-1----:R-:W-:Y:S02]  /*0950*/  IMAD.MOV R6, RZ, RZ, -R7 ;  /* 0x000000ffff067224 */ /* 0x002fe400078e0a07 */
[----:B------:R-:W-:-:S04]  /*0960*/  IMAD.HI.U32 R5, R5, R9, R4 ;  /* 0x0000000905057227 */ /* 0x000fc800078e0004 */
[----:B------:R-:W-:Y:S02]  /*0970*/  IMAD.MOV R0, RZ, RZ, -R20 ;  /* 0x000000ffff007224 */ /* 0x000fe400078e0a14 */
[----:B------:R-:W-:Y:S02]  /*0980*/  IMAD R9, R6, R3, RZ ;  /* 0x0000000306097224 */ /* 0x000fe400078e02ff */
[----:B------:R-:W-:Y:S02]  /*0990*/  IMAD.MOV.U32 R6, RZ, RZ, RZ ;  /* 0x000000ffff067224 */ /* 0x000fe400078e00ff */
[----:B------:R-:W-:Y:S02]  /*09a0*/  IMAD R0, R11, R0, R12 ;  /* 0x000000000b007224 */ /* 0x000fe400078e020c */
[----:B------:R-:W-:Y:S02]  /*09b0*/  IMAD.SHL.U32 R20, R20, 0x80, RZ ;  /* 0x0000008014147824 */ /* 0x000fe400078e00ff */
[----:B------:R-:W-:-:S03]  /*09c0*/  IMAD.HI.U32 R4, R7, R9, R6 ;  /* 0x0000000907047227 */ /* 0x000fc600078e0006 */
[--C-:B------:R-:W-:Y:S01]  /*09d0*/  LOP3.LUT R146, R20, 0x2, R193.reuse, 0xfe, !PT ;  /* 0x0000000214927812 */ /* 0x100fe200078efec1 */
[----:B------:R-:W-:Y:S01]  /*09e0*/  IMAD.IADD R7, R10, 0x1, R0 ;  /* 0x000000010a077824 */ /* 0x000fe200078e0200 */
[C---:B------:R-:W-:Y:S02]  /*09f0*/  LOP3.LUT R0, R20.reuse, R193, RZ, 0xfc, !PT ;  /* 0x000000c114007212 */ /* 0x040fe400078efcff */
[C---:B------:R-:W-:Y:S01]  /*0a00*/  LOP3.LUT R144, R20.reuse, 0x6, R193, 0xfe, !PT ;  /* 0x0000000614907812 */ /* 0x040fe200078efec1 */
[----:B------:R-:W-:Y:S01]  /*0a10*/  IMAD R147, R7, 0x40, R219 ;  /* 0x0000004007937824 */ /* 0x000fe200078e02db */
[----:B------:R-:W-:Y:S01]  /*0a20*/  LOP3.LUT R143, R20, 0x8, R193, 0xfe, !PT ;  /* 0x00000008148f7812 */ /* 0x000fe200078efec1 */
[----:B------:R-:W-:Y:S01]  /*0a30*/  STL [R1+0x80], R146 ;  /* 0x0000809201007387 */ /* 0x000fe20000100800 */
[----:B------:R-:W-:Y:S02]  /*0a40*/  IABS R12, R0 ;  /* 0x00000000000c7213 */ /* 0x000fe40000000000 */
[----:B------:R-:W-:-:S02]  /*0a50*/  IABS R13, R146 ;  /* 0x00000092000d7213 */ /* 0x000fc40000000000 */
[----:B------:R-:W-:Y:S01]  /*0a60*/  IABS R17, R144 ;  /* 0x0000009000117213 */ /* 0x000fe20000000000 */
[----:B------:R-:W-:Y:S01]  /*0a70*/  IMAD.HI.U32 R6, R4, R12, RZ ;  /* 0x0000000c04067227 */ /* 0x000fe200078e00ff */
[----:B------:R-:W-:Y:S02]  /*0a80*/  IABS R19, R143 ;  /* 0x0000008f00137213 */ /* 0x000fe40000000000 */
[--C-:B------:R-:W-:Y:S01]  /*0a90*/  LOP3.LUT R145, R20, 0x4, R193.reuse, 0xfe, !PT ;  /* 0x0000000414917812 */ /* 0x100fe200078efec1 */
[----:B------:R-:W-:Y:S01]  /*0aa0*/  IMAD.HI.U32 R8, R4, R13, RZ ;  /* 0x0000000d04087227 */ /* 0x000fe200078e00ff */
[--C-:B------:R-:W-:Y:S02]  /*0ab0*/  LOP3.LUT R142, R20, 0xa, R193.reuse, 0xfe, !PT ;  /* 0x0000000a148e7812 */ /* 0x100fe400078efec1 */
[----:B------:R-:W-:Y:S01]  /*0ac0*/  IABS R15, R145 ;  /* 0x00000091000f7213 */ /* 0x000fe20000000000 */
[----:B------:R-:W-:Y:S01]  /*0ad0*/  IMAD.HI.U32 R10, R4, R17, RZ ;  /* 0x00000011040a7227 */ /* 0x000fe200078e00ff */
[C-C-:B------:R-:W-:Y:S01]  /*0ae0*/  LOP3.LUT R141, R20.reuse, 0xc, R193.reuse, 0xfe, !PT ;  /* 0x0000000c148d7812 */ /* 0x140fe200078efec1 */
[----:B------:R-:W-:Y:S01]  /*0af0*/  STL [R1+0x7c], R145 ;  /* 0x00007c9101007387 */ /* 0x000fe20000100800 */
[--C-:B------:R-:W-:Y:S01]  /*0b00*/  LOP3.LUT R140, R20, 0xe, R193.reuse, 0xfe, !PT ;  /* 0x0000000e148c7812 */ /* 0x100fe200078efec1 */
[----:B------:R-:W-:Y:S01]  /*0b10*/  IMAD.HI.U32 R11, R4, R19, RZ ;  /* 0x00000013040b7227 */ /* 0x000fe200078e00ff */
[C-C-:B------:R-:W-:Y:S01]  /*0b20*/  LOP3.LUT R139, R20.reuse, 0x10, R193.reuse, 0xfe, !PT ;  /* 0x00000010148b7812 */ /* 0x140fe200078efec1 */
[----:B------:R-:W-:Y:S01]  /*0b30*/  STL [R1+0x8], R144 ;  /* 0x0000089001007387 */ /* 0x000fe20000100800 */
[C---:B------:R-:W-:Y:S01]  /*0b40*/  LOP3.LUT R138, R20.reuse, 0x12, R193, 0xfe, !PT ;  /* 0x00000012148a7812 */ /* 0x040fe200078efec1 */
[----:B------:R-:W-:Y:S01]  /*0b50*/  IMAD.MOV R6, RZ, RZ, -R6 ;  /* 0x000000ffff067224 */ /* 0x000fe200078e0a06 */
[----:B------:R-:W-:Y:S01]  /*0b60*/  IABS R21, R140 ;  /* 0x0000008c00157213 */ /* 0x000fe20000000000 */
[----:B------:R-:W-:Y:S01]  /*0b70*/  IMAD.MOV R14, RZ, RZ, -R8 ;  /* 0x000000ffff0e7224 */ /* 0x000fe200078e0a08 */
[----:B------:R-:W-:Y:S01]  /*0b80*/  IABS R25, R139 ;  /* 0x0000008b00197213 */ /* 0x000fe20000000000 */
[----:B------:R-:W-:Y:S01]  /*0b90*/  IMAD.MOV R18, RZ, RZ, -R10 ;  /* 0x000000ffff127224 */ /* 0x000fe200078e0a0a */
[----:B------:R-:W-:Y:S01]  /*0ba0*/  IABS R27, R138 ;  /* 0x0000008a001b7213 */ /* 0x000fe20000000000 */
[----:B------:R-:W-:Y:S01]  /*0bb0*/  IMAD.MOV R24, RZ, RZ, -R11 ;  /* 0x000000ffff187224 */ /* 0x000fe200078e0a0b */
[C-C-:B------:R-:W-:Y:S01]  /*0bc0*/  LOP3.LUT R137, R20.reuse, 0x14, R193.reuse, 0xfe, !PT ;  /* 0x0000001414897812 */ /* 0x140fe200078efec1 */
[C---:B------:R-:W-:Y:S01]  /*0bd0*/  IMAD R8, R3.reuse, R6, R12 ;  /* 0x0000000603087224 */ /* 0x040fe200078e020c */
[--C-:B------:R-:W-:Y:S01]  /*0be0*/  LOP3.LUT R131, R20, 0x1a, R193.reuse, 0xfe, !PT ;  /* 0x0000001a14837812 */ /* 0x100fe200078efec1 */
[----:B------:R-:W-:Y:S01]  /*0bf0*/  IMAD.HI.U32 R9, R4, R15, RZ ;  /* 0x0000000f04097227 */ /* 0x000fe200078e00ff */
[C---:B------:R-:W-:Y:S01]  /*0c00*/  LOP3.LUT R127, R20.reuse, 0x1e, R193, 0xfe, !PT ;  /* 0x0000001e147f7812 */ /* 0x040fe200078efec1 */
[----:B------:R-:W-:Y:S01]  /*0c10*/  STL [R1+0x4], R143 ;  /* 0x0000048f01007387 */ /* 0x000fe20000100800 */
[----:B------:R-:W-:Y:S01]  /*0c20*/  IABS R36, R131 ;  /* 0x0000008300247213 */ /* 0x000fe20000000000 */
[C---:B------:R-:W-:Y:S01]  /*0c30*/  IMAD R6, R3.reuse, R14, R13 ;  /* 0x0000000e03067224 */ /* 0x040fe200078e020d */
[----:B------:R-:W-:Y:S01]  /*0c40*/  LOP3.LUT R123, R20, 0x24, R193, 0xfe, !PT ;  /* 0x00000024147b7812 */ /* 0x000fe200078efec1 */
[C---:B------:R-:W-:Y:S01]  /*0c50*/  IMAD R12, R3.reuse, R18, R17 ;  /* 0x00000012030c7224 */ /* 0x040fe200078e0211 */
[----:B------:R-:W-:Y:S01]  /*0c60*/  IABS R17, R142 ;  /* 0x0000008e00117213 */ /* 0x000fe20000000000 */
[C---:B------:R-:W-:Y:S01]  /*0c70*/  IMAD R14, R3.reuse, R24, R19 ;  /* 0x00000018030e7224 */ /* 0x040fe200078e0213 */
[----:B------:R-:W-:Y:S01]  /*0c80*/  IABS R19, R141 ;  /* 0x0000008d00137213 */ /* 0x000fe20000000000 */
[----:B------:R-:W-:Y:S01]  /*0c90*/  IMAD.MOV R16, RZ, RZ, -R9 ;  /* 0x000000ffff107224 */ /* 0x000fe200078e0a09 */
[----:B------:R-:W-:Y:S01]  /*0ca0*/  IABS R40, R127 ;  /* 0x0000007f00287213 */ /* 0x000fe20000000000 */
[----:B------:R-:W-:Y:S01]  /*0cb0*/  IMAD.HI.U32 R9, R4, R17, RZ ;  /* 0x0000001104097227 */ /* 0x000fe200078e00ff */
[--C-:B------:R-:W-:Y:S01]  /*0cc0*/  LOP3.LUT R133, R20, 0x18, R193.reuse, 0xfe, !PT ;  /* 0x0000001814857812 */ /* 0x100fe200078efec1 */
[----:B------:R-:W-:Y:S01]  /*0cd0*/  STL [R1+0x78], R142 ;  /* 0x0000788e01007387 */ /* 0x000fe20000100800 */
[----:B------:R-:W-:Y:S01]  /*0ce0*/  IABS R46, R123 ;  /* 0x0000007b002e7213 */ /* 0x000fe20000000000 */
[----:B------:R-:W-:Y:S01]  /*0cf0*/  IMAD.HI.U32 R11, R4, R19, RZ ;  /* 0x00000013040b7227 */ /* 0x000fe200078e00ff */
[----:B------:R-:W-:Y:S01]  /*0d00*/  IABS R34, R133 ;  /* 0x0000008500227213 */ /* 0x000fe20000000000 */
[----:B------:R-:W-:Y:S01]  /*0d10*/  STL [R1+0x74], R141 ;  /* 0x0000748d01007387 */ /* 0x000fe20000100800 */
[C---:B------:R-:W-:Y:S01]  /*0d20*/  LOP3.LUT R49, R20.reuse, 0x28, R193, 0xfe, !PT ;  /* 0x0000002814317812 */ /* 0x040fe200078efec1 */
[C---:B------:R-:W-:Y:S01]  /*0d30*/  IMAD R10, R3.reuse, R16, R15 ;  /* 0x00000010030a7224 */ /* 0x040fe200078e020f */
[--C-:B------:R-:W-:Y:S01]  /*0d40*/  LOP3.LUT R51, R20, 0x2e, R193.reuse, 0xfe, !PT ;  /* 0x0000002e14337812 */ /* 0x100fe200078efec1 */
[----:B------:R-:W-:Y:S01]  /*0d50*/  IMAD.HI.U32 R13, R4, R21, RZ ;  /* 0x00000015040d7227 */ /* 0x000fe200078e00ff */
[----:B------:R-:W-:Y:S01]  /*0d60*/  IABS R50, R49 ;  /* 0x0000003100327213 */ /* 0x000fe20000000000 */
[----:B------:R-:W-:Y:S01]  /*0d70*/  STL [R1+0x70], R140 ;  /* 0x0000708c01007387 */ /* 0x000fe20000100800 */
[--C-:B------:R-:W-:Y:S01]  /*0d80*/  LOP3.LUT R125, R20, 0x22, R193.reuse, 0xfe, !PT ;  /* 0x00000022147d7812 */ /* 0x100fe200078efec1 */
[C---:B------:R-:W-:Y:S01]  /*0d90*/  IMAD.HI.U32 R15, R4.reuse, R25, RZ ;  /* 0x00000019040f7227 */ /* 0x040fe200078e00ff */
[----:B------:R-:W-:Y:S01]  /*0da0*/  IABS R56, R51 ;  /* 0x0000003300387213 */ /* 0x000fe20000000000 */
[----:B------:R-:W-:Y:S01]  /*0db0*/  STL [R1+0x6c], R139 ;  /* 0x00006c8b01007387 */ /* 0x000fe20000100800 */
[----:B------:R-:W-:Y:S01]  /*0dc0*/  IABS R44, R125 ;  /* 0x0000007d002c7213 */ /* 0x000fe20000000000 */
[----:B------:R-:W-:Y:S01]  /*0dd0*/  IMAD.HI.U32 R16, R4, R27, RZ ;  /* 0x0000001b04107227 */ /* 0x000fe200078e00ff */
[C-C-:B------:R-:W-:Y:S01]  /*0de0*/  LOP3.LUT R117, R20.reuse, 0x32, R193.reuse, 0xfe, !PT ;  /* 0x0000003214757812 */ /* 0x140fe200078efec1 */
[----:B------:R-:W-:Y:S01]  /*0df0*/  STL [R1+0x68], R138 ;  /* 0x0000688a01007387 */ /* 0x000fe20000100800 */
[----:B------:R-:W-:Y:S01]  /*0e00*/  LOP3.LUT R119, R20, 0x2c, R193, 0xfe, !PT ;  /* 0x0000002c14777812 */ /* 0x000fe200078efec1 */
[----:B------:R-:W-:Y:S01]  /*0e10*/  IMAD.MOV R18, RZ, RZ, -R9 ;  /* 0x000000ffff127224 */ /* 0x000fe200078e0a09 */
[----:B------:R-:W-:Y:S01]  /*0e20*/  IABS R60, R117 ;  /* 0x00000075003c7213 */ /* 0x000fe20000000000 */
[----:B------:R-:W-:Y:S01]  /*0e30*/  IMAD.MOV R24, RZ, RZ, -R11 ;  /* 0x000000ffff187224 */ /* 0x000fe200078e0a0b */
[----:B------:R-:W-:Y:S01]  /*0e40*/  IABS R54, R119 ;  /* 0x0000007700367213 */ /* 0x000fe20000000000 */
[----:B------:R-:W-:Y:S01]  /*0e50*/  IMAD.MOV R26, RZ, RZ, -R13 ;  /* 0x000000ffff1a7224 */ /* 0x000fe200078e0a0d */
[----:B------:R-:W-:Y:S01]  /*0e60*/  LOP3.LUT R107, R0, 0x42, RZ, 0xfc, !PT ;  /* 0x00000042006b7812 */ /* 0x000fe200078efcff */
[----:B------:R-:W-:Y:S01]  /*0e70*/  IMAD.MOV R28, RZ, RZ, -R15 ;  /* 0x000000ffff1c7224 */ /* 0x000fe200078e0a0f */
[----:B------:R-:W-:Y:S01]  /*0e80*/  LOP3.LUT R55, R20, 0x36, R193, 0xfe, !PT ;  /* 0x0000003614377812 */ /* 0x000fe200078efec1 */
[----:B------:R-:W-:Y:S01]  /*0e90*/  IMAD.MOV R30, RZ, RZ, -R16 ;  /* 0x000000ffff1e7224 */ /* 0x000fe200078e0a10 */
[----:B------:R-:W-:Y:S01]  /*0ea0*/  IABS R76, R107 ;  /* 0x0000006b004c7213 */ /* 0x000fe20000000000 */
[C---:B------:R-:W-:Y:S01]  /*0eb0*/  IMAD R16, R3.reuse, R18, R17 ;  /* 0x0000001203107224 */ /* 0x040fe200078e0211 */
[----:B------:R-:W-:Y:S01]  /*0ec0*/  IABS R64, R55 ;  /* 0x0000003700407213 */ /* 0x000fe20000000000 */
[C---:B------:R-:W-:Y:S01]  /*0ed0*/  IMAD R18, R3.reuse, R24, R19 ;  /* 0x0000001803127224 */ /* 0x040fe200078e0213 */
[C---:B------:R-:W-:Y:S01]  /*0ee0*/  LOP3.LUT R95, R0.reuse, 0x4c, RZ, 0xfc, !PT ;  /* 0x0000004c005f7812 */ /* 0x040fe200078efcff */
[C---:B------:R-:W-:Y:S01]  /*0ef0*/  IMAD R24, R3.reuse, R26, R21 ;  /* 0x0000001a03187224 */ /* 0x040fe200078e0215 */
[----:B------:R-:W-:Y:S01]  /*0f00*/  LOP3.LUT R109, R0, 0x40, RZ, 0xfc, !PT ;  /* 0x00000040006d7812 */ /* 0x000fe200078efcff */
[C---:B------:R-:W-:Y:S01]  /*0f10*/  IMAD R26, R3.reuse, R28, R25 ;  /* 0x0000001c031a7224 */ /* 0x040fe200078e0219 */
[----:B------:R-:W-:Y:S01]  /*0f20*/  IABS R86, R95 ;  /* 0x0000005f00567213 */ /* 0x000fe20000000000 */
[----:B------:R-:W-:Y:S01]  /*0f30*/  IMAD R28, R3, R30, R27 ;  /* 0x0000001e031c7224 */ /* 0x000fe200078e021b */
[----:B------:R-:W-:Y:S01]  /*0f40*/  IABS R30, R137 ;  /* 0x00000089001e7213 */ /* 0x000fe20000000000 */
[----:B------:R-:W-:Y:S01]  /*0f50*/  IMAD.HI.U32 R15, R4, R36, RZ ;  /* 0x00000024040f7227 */ /* 0x000fe200078e00ff */
[----:B------:R-:W-:Y:S01]  /*0f60*/  IABS R74, R109 ;  /* 0x0000006d004a7213 */ /* 0x000fe20000000000 */
[----:B------:R-:W-:Y:S01]  /*0f70*/  STL [R1+0x64], R137 ;  /* 0x0000648901007387 */ /* 0x000fe20000100800 */
[----:B------:R-:W-:Y:S01]  /*0f80*/  LOP3.LUT R85, R0, 0x56, RZ, 0xfc, !PT ;  /* 0x0000005600557812 */ /* 0x000fe200078efcff */
[----:B------:R-:W-:Y:S01]  /*0f90*/  IMAD.HI.U32 R9, R4, R30, RZ ;  /* 0x0000001e04097227 */ /* 0x000fe200078e00ff */
[----:B------:R-:W-:-:S02]  /*0fa0*/  LOP3.LUT R97, R0, 0x4a, RZ, 0xfc, !PT ;  /* 0x0000004a00617812 */ /* 0x000fc400078efcff */
[----:B------:R-:W-:Y:S01]  /*0fb0*/  IABS R96, R85 ;  /* 0x0000005500607213 */ /* 0x000fe20000000000 */
[----:B------:R-:W-:Y:S01]  /*0fc0*/  IMAD.MOV R9, RZ, RZ, -R9 ;  /* 0x000000ffff097224 */ /* 0x000fe200078e0a09 */
[----:B------:R-:W-:Y:S01]  /*0fd0*/  IABS R84, R97 ;  /* 0x0000006100547213 */ /* 0x000fe20000000000 */
[----:B------:R-:W-:Y:S01]  /*0fe0*/  IMAD.MOV R15, RZ, RZ, -R15 ;  /* 0x000000ffff0f7224 */ /* 0x000fe200078e0a0f */
[C---:B------:R-:W-:Y:S01]  /*0ff0*/  LOP3.LUT R75, R0.reuse, 0x60, RZ, 0xfc, !PT ;  /* 0x00000060004b7812 */ /* 0x040fe200078efcff */
[C---:B------:R-:W-:Y:S01]  /*1000*/  IMAD R30, R3.reuse, R9, R30 ;  /* 0x00000009031e7224 */ /* 0x040fe200078e021e */
[----:B------:R-:W-:Y:S01]  /*1010*/  LOP3.LUT R87, R0, 0x54, RZ, 0xfc, !PT ;  /* 0x0000005400577812 */ /* 0x000fe200078efcff */
[----:B------:R-:W-:Y:S01]  /*1020*/  IMAD.HI.U32 R9, R4, R40, RZ ;  /* 0x0000002804097227 */ /* 0x000fe200078e00ff */
[----:B------:R-:W-:Y:S02]  /*1030*/  IABS R106, R75 ;  /* 0x0000004b006a7213 */ /* 0x000fe40000000000 */
[----:B------:R-:W-:Y:S01]  /*1040*/  IABS R94, R87 ;  /* 0x00000057005e7213 */ /* 0x000fe20000000000 */
[----:B------:R-:W-:Y:S01]  /*1050*/  IMAD R36, R3, R15, R36 ;  /* 0x0000000f03247224 */ /* 0x000fe200078e0224 */
[----:B------:R-:W-:Y:S01]  /*1060*/  LOP3.LUT R65, R0, 0x6a, RZ, 0xfc, !PT ;  /* 0x0000006a00417812 */ /* 0x000fe200078efcff */
[----:B------:R-:W-:Y:S01]  /*1070*/  IMAD.HI.U32 R15, R4, R46, RZ ;  /* 0x0000002e040f7227 */ /* 0x000fe200078e00ff */
[----:B------:R-:W-:-:S02]  /*1080*/  LOP3.LUT R77, R0, 0x5e, RZ, 0xfc, !PT ;  /* 0x0000005e004d7812 */ /* 0x000fc400078efcff */
[----:B------:R-:W-:Y:S01]  /*1090*/  IABS R116, R65 ;  /* 0x0000004100747213 */ /* 0x000fe20000000000 */
[----:B------:R-:W-:Y:S01]  /*10a0*/  IMAD.MOV R9, RZ, RZ, -R9 ;  /* 0x000000ffff097224 */ /* 0x000fe200078e0a09 */
[----:B------:R-:W-:Y:S01]  /*10b0*/  IABS R104, R77 ;  /* 0x0000004d00687213 */ /* 0x000fe20000000000 */
[----:B------:R-:W-:Y:S01]  /*10c0*/  IMAD.HI.U32 R13, R4, R34, RZ ;  /* 0x00000022040d7227 */ /* 0x000fe200078e00ff */
[C---:B------:R-:W-:Y:S02]  /*10d0*/  LOP3.LUT R67, R0.reuse, 0x68, RZ, 0xfc, !PT ;  /* 0x0000006800437812 */ /* 0x040fe400078efcff */
[C---:B------:R-:W-:Y:S01]  /*10e0*/  LOP3.LUT R39, R0.reuse, 0x74, RZ, 0xfc, !PT ;  /* 0x0000007400277812 */ /* 0x040fe200078efcff */
[----:B------:R-:W-:Y:S01]  /*10f0*/  IMAD.MOV R15, RZ, RZ, -R15 ;  /* 0x000000ffff0f7224 */ /* 0x000fe200078e0a0f */
[----:B------:R-:W-:Y:S01]  /*1100*/  IABS R114, R67 ;  /* 0x0000004300727213 */ /* 0x000fe20000000000 */
[C---:B------:R-:W-:Y:S01]  /*1110*/  IMAD R40, R3.reuse, R9, R40 ;  /* 0x0000000903287224 */ /* 0x040fe200078e0228 */
[----:B------:R-:W-:Y:S01]  /*1120*/  IABS R126, R39 ;  /* 0x00000027007e7213 */ /* 0x000fe20000000000 */
[----:B------:R-:W-:Y:S01]  /*1130*/  IMAD.MOV R13, RZ, RZ, -R13 ;  /* 0x000000ffff0d7224 */ /* 0x000fe200078e0a0d */
[----:B------:R-:W-:Y:S01]  /*1140*/  LOP3.LUT R31, R0, 0x7e, RZ, 0xfc, !PT ;  /* 0x0000007e001f7812 */ /* 0x000fe200078efcff */
[----:B------:R-:W-:Y:S01]  /*1150*/  IMAD.HI.U32 R9, R4, R50, RZ ;  /* 0x0000003204097227 */ /* 0x000fe200078e00ff */
[----:B------:R-:W-:-:S02]  /*1160*/  ISETP.GT.U32.AND P1, PT, R3, R8, PT ;  /* 0x000000080300720c */ /* 0x000fc40003f24070 */
[----:B------:R-:W-:Y:S01]  /*1170*/  IABS R136, R31 ;  /* 0x0000001f00887213 */ /* 0x000fe20000000000 */
[C---:B------:R-:W-:Y:S01]  /*1180*/  IMAD R46, R3.reuse, R15, R46 ;  /* 0x0000000f032e7224 */ /* 0x040fe200078e022e */
[C---:B------:R-:W-:Y:S01]  /*1190*/  ISETP.GT.U32.AND P2, PT, R3.reuse, R6, PT ;  /* 0x000000060300720c */ /* 0x040fe20003f44070 */
[C---:B------:R-:W-:Y:S01]  /*11a0*/  IMAD R34, R3.reuse, R13, R34 ;  /* 0x0000000d03227224 */ /* 0x040fe200078e0222 */
[--C-:B------:R-:W-:Y:S01]  /*11b0*/  LOP3.LUT R135, R20, 0x16, R193.reuse, 0xfe, !PT ;  /* 0x0000001614877812 */ /* 0x100fe200078efec1 */
[----:B------:R-:W-:Y:S01]  /*11c0*/  IMAD.HI.U32 R15, R4, R56, RZ ;  /* 0x00000038040f7227 */ /* 0x000fe200078e00ff */
[C---:B------:R-:W-:Y:S02]  /*11d0*/  ISETP.GT.U32.AND P4, PT, R3.reuse, R16, PT ;  /* 0x000000100300720c */ /* 0x040fe40003f84070 */
[----:B------:R-:W-:Y:S01]  /*11e0*/  LOP3.LUT R129, R20, 0x1c, R193, 0xfe, !PT ;  /* 0x0000001c14817812 */ /* 0x000fe200078efec1 */
[----:B------:R-:W-:Y:S01]  /*11f0*/  IMAD.MOV R9, RZ, RZ, -R9 ;  /* 0x000000ffff097224 */ /* 0x000fe200078e0a09 */
[----:B------:R-:W-:Y:S01]  /*1200*/  IABS R32, R135 ;  /* 0x0000008700207213 */ /* 0x000fe20000000000 */
[----:B------:R-:W-:Y:S01]  /*1210*/  IMAD.HI.U32 R13, R4, R44, RZ ;  /* 0x0000002c040d7227 */ /* 0x000fe200078e00ff */
[----:B------:R-:W-:Y:S01]  /*1220*/  IABS R38, R129 ;  /* 0x0000008100267213 */ /* 0x000fe20000000000 */
[----:B------:R-:W-:Y:S01]  /*1230*/  STL [R1+0x60], R135 ;  /* 0x0000608701007387 */ /* 0x000fe20000100800 */
[C---:B------:R-:W-:Y:S01]  /*1240*/  ISETP.GT.U32.AND P5, PT, R3.reuse, R14, PT ;  /* 0x0000000e0300720c */ /* 0x040fe20003fa4070 */
[----:B------:R-:W-:Y:S01]  /*1250*/  IMAD.MOV R15, RZ, RZ, -R15 ;  /* 0x000000ffff0f7224 */ /* 0x000fe200078e0a0f */
[C-C-:B------:R-:W-:Y:S01]  /*1260*/  LOP3.LUT R45, R20.reuse, 0x20, R193.reuse, 0xfe, !PT ;  /* 0x00000020142d7812 */ /* 0x140fe200078efec1 */
[C---:B------:R-:W-:Y:S01]  /*1270*/  IMAD R50, R3.reuse, R9, R50 ;  /* 0x0000000903327224 */ /* 0x040fe200078e0232 */
[----:B------:R-:W-:Y:S01]  /*1280*/  LOP3.LUT R47, R20, 0x26, R193, 0xfe, !PT ;  /* 0x00000026142f7812 */ /* 0x000fe200078efec1 */
[----:B------:R-:W-:Y:S01]  /*1290*/  IMAD.MOV R13, RZ, RZ, -R13 ;  /* 0x000000ffff0d7224 */ /* 0x000fe200078e0a0d */
[----:B------:R-:W-:Y:S01]  /*12a0*/  IABS R42, R45 ;  /* 0x0000002d002a7213 */ /* 0x000fe20000000000 */
[----:B------:R-:W-:Y:S01]  /*12b0*/  IMAD.HI.U32 R9, R4, R60, RZ ;  /* 0x0000003c04097227 */ /* 0x000fe200078e00ff */
[----:B------:R-:W-:Y:S01]  /*12c0*/  IABS R48, R47 ;  /* 0x0000002f00307213 */ /* 0x000fe20000000000 */
[----:B------:R-:W-:Y:S01]  /*12d0*/  STL [R1+0x5c], R133 ;  /* 0x00005c8501007387 */ /* 0x000fe20000100800 */
[C-C-:B------:R-:W-:Y:S01]  /*12e0*/  LOP3.LUT R121, R20.reuse, 0x2a, R193.reuse, 0xfe, !PT ;  /* 0x0000002a14797812 */ /* 0x140fe200078efec1 */
[C---:B------:R-:W-:Y:S01]  /*12f0*/  IMAD R56, R3.reuse, R15, R56 ;  /* 0x0000000f03387224 */ /* 0x040fe200078e0238 */
[----:B------:R-:W-:Y:S01]  /*1300*/  LOP3.LUT R53, R20, 0x30, R193, 0xfe, !PT ;  /* 0x0000003014357812 */ /* 0x000fe200078efec1 */
[C---:B------:R-:W-:Y:S01]  /*1310*/  IMAD R44, R3.reuse, R13, R44 ;  /* 0x0000000d032c7224 */ /* 0x040fe200078e022c */
[----:B------:R-:W-:Y:S01]  /*1320*/  IABS R52, R121 ;  /* 0x0000007900347213 */ /* 0x000fe20000000000 */
[----:B------:R-:W-:Y:S01]  /*1330*/  IMAD.MOV R15, RZ, RZ, -R9 ;  /* 0x000000ffff0f7224 */ /* 0x000fe200078e0a09 */
[----:B------:R-:W-:Y:S01]  /*1340*/  IABS R58, R53 ;  /* 0x00000035003a7213 */ /* 0x000fe20000000000 */
[----:B------:R-:W-:Y:S01]  /*1350*/  IMAD.HI.U32 R13, R4, R54, RZ ;  /* 0x00000036040d7227 */ /* 0x000fe200078e00ff */
[C-C-:B------:R-:W-:Y:S01]  /*1360*/  LOP3.LUT R115, R20.reuse, 0x34, R193.reuse, 0xfe, !PT ;  /* 0x0000003414737812 */ /* 0x140fe200078efec1 */
[----:B------:R-:W-:Y:S01]  /*1370*/  STL [R1+0x58], R131 ;  /* 0x0000588301007387 */ /* 0x000fe20000100800 */
        /* <DEDUP_REMOVED lines=14> */
[----:B------:R-:W-:Y:S01]  /*1460*/  LOP3.LUT R59, R20, 0x3e, R193, 0xfe, !PT ;  /* 0x0000003e143b7812 */ /* 0x000fe200078efec1 */
[----:B------:R-:W-:Y:S01]  /*1470*/  STL [R1+0x50], R127 ;  /* 0x0000507f01007387 */ /* 0x000fe20000100800 */
[C---:B------:R-:W-:Y:S01]  /*1480*/  LOP3.LUT R105, R0.reuse, 0x44, RZ, 0xfc, !PT ;  /* 0x0000004400697812 */ /* 0x040fe200078efcff */
[C---:B------:R-:W-:Y:S01]  /*1490*/  IMAD R76, R3.reuse, R15, R76 ;  /* 0x0000000f034c7224 */ /* 0x040fe200078e024c */
[----:B------:R-:W-:Y:S01]  /*14a0*/  LOP3.LUT R103, R0, 0x46, RZ, 0xfc, !PT ;  /* 0x0000004600677812 */ /* 0x000fe200078efcff */
[----:B------:R-:W-:Y:S01]  /*14b0*/  IMAD.MOV R13, RZ, RZ, -R13 ;  /* 0x000000ffff0d7224 */ /* 0x000fe200078e0a0d */
[----:B------:R-:W-:Y:S01]  /*14c0*/  IABS R72, R59 ;  /* 0x0000003b00487213 */ /* 0x000fe20000000000 */
[----:B------:R-:W-:Y:S01]  /*14d0*/  IMAD.HI.U32 R15, R4, R86, RZ ;  /* 0x00000056040f7227 */ /* 0x000fe200078e00ff */
[----:B------:R-:W-:Y:S01]  /*14e0*/  IABS R78, R105 ;  /* 0x00000069004e7213 */ /* 0x000fe20000000000 */
[----:B------:R-:W-:Y:S01]  /*14f0*/  STL [R1+0x4c], R45 ;  /* 0x00004c2d01007387 */ /* 0x000fe20000100800 */
[----:B------:R-:W-:Y:S01]  /*1500*/  IABS R80, R103 ;  /* 0x0000006700507213 */ /* 0x000fe20000000000 */
[C---:B------:R-:W-:Y:S01]  /*1510*/  IMAD R64, R3.reuse, R13, R64 ;  /* 0x0000000d03407224 */ /* 0x040fe200078e0240 */
[C---:B------:R-:W-:Y:S01]  /*1520*/  LOP3.LUT R99, R0.reuse, 0x48, RZ, 0xfc, !PT ;  /* 0x0000004800637812 */ /* 0x040fe200078efcff */
[----:B------:R-:W-:Y:S01]  /*1530*/  IMAD.MOV R15, RZ, RZ, -R15 ;  /* 0x000000ffff0f7224 */ /* 0x000fe200078e0a0f */
[----:B------:R-:W-:Y:S01]  /*1540*/  LOP3.LUT R93, R0, 0x4e, RZ, 0xfc, !PT ;  /* 0x0000004e005d7812 */ /* 0x000fe200078efcff */
        /* <DEDUP_REMOVED lines=11> */
[----:B------:R-:W-:Y:S01]  /*1600*/  LOP3.LUT R91, R0, 0x50, RZ, 0xfc, !PT ;  /* 0x00000050005b7812 */ /* 0x000fe200078efcff */
[C---:B------:R-:W-:Y:S01]  /*1610*/  IMAD R74, R3.reuse, R13, R74 ;  /* 0x0000000d034a7224 */ /* 0x040fe200078e024a */
[----:B------:R-:W-:Y:S01]  /*1620*/  IABS R98, R83 ;  /* 0x0000005300627213 */ /* 0x000fe20000000000 */
[----:B------:R-:W-:Y:S01]  /*1630*/  IMAD.MOV R15, RZ, RZ, -R15 ;  /* 0x000000ffff0f7224 */ /* 0x000fe200078e0a0f */
[----:B------:R-:W-:Y:S01]  /*1640*/  IABS R90, R91 ;  /* 0x0000005b005a7213 */ /* 0x000fe20000000000 */
[----:B------:R-:W-:Y:S01]  /*1650*/  IMAD.HI.U32 R13, R4, R84, RZ ;  /* 0x00000054040d7227 */ /* 0x000fe200078e00ff */
[C---:B------:R-:W-:Y:S01]  /*1660*/  LOP3.LUT R79, R0.reuse, 0x5c, RZ, 0xfc, !PT ;  /* 0x0000005c004f7812 */ /* 0x040fe200078efcff */
[----:B------:R-:W-:Y:S01]  /*1670*/  STL [R1+0x40], R47 ;  /* 0x0000402f01007387 */ /* 0x000fe20000100800 */
[C---:B------:R-:W-:Y:S01]  /*1680*/  LOP3.LUT R81, R0.reuse, 0x5a, RZ, 0xfc, !PT ;  /* 0x0000005a00517812 */ /* 0x040fe200078efcff */
[C---:B------:R-:W-:Y:S01]  /*1690*/  IMAD R96, R3.reuse, R15, R96 ;  /* 0x0000000f03607224 */ /* 0x040fe200078e0260 */
[----:B------:R-:W-:Y:S01]  /*16a0*/  IABS R102, R79 ;  /* 0x0000004f00667213 */ /* 0x000fe20000000000 */
        /* <DEDUP_REMOVED lines=21> */
[C---:B------:R-:W-:Y:S01]  /*1800*/  LOP3.LUT R41, R0.reuse, 0x72, RZ, 0xfc, !PT ;  /* 0x0000007200297812 */ /* 0x040fe200078efcff */
[C---:B------:R-:W-:Y:S01]  /*1810*/  IMAD R94, R3.reuse, R13, R94 ;  /* 0x0000000d035e7224 */ /* 0x040fe200078e025e */
[----:B------:R-:W-:Y:S01]  /*1820*/  IABS R122, R43 ;  /* 0x0000002b007a7213 */ /* 0x000fe20000000000 */
[----:B------:R-:W-:Y:S01]  /*1830*/  IMAD.MOV R15, RZ, RZ, -R15 ;  /* 0x000000ffff0f7224 */ /* 0x000fe200078e0a0f */
[----:B------:R-:W-:Y:S01]  /*1840*/  LOP3.LUT R37, R0, 0x76, RZ, 0xfc, !PT ;  /* 0x0000007600257812 */ /* 0x000fe200078efcff */
[----:B------:R-:W-:Y:S01]  /*1850*/  IMAD.HI.U32 R13, R4, R104, RZ ;  /* 0x00000068040d7227 */ /* 0x000fe200078e00ff */
[----:B------:R-:W-:Y:S01]  /*1860*/  LOP3.LUT R63, R0, 0x6c, RZ, 0xfc, !PT ;  /* 0x0000006c003f7812 */ /* 0x000fe200078efcff */
[----:B------:R-:W-:Y:S01]  /*1870*/  STL [R1+0x30], R51 ;  /* 0x0000303301007387 */ /* 0x000fe20000100800 */
[----:B------:R-:W-:Y:S01]  /*1880*/  IABS R124, R41 ;  /* 0x00000029007c7213 */ /* 0x000fe20000000000 */
[C---:B------:R-:W-:Y:S01]  /*1890*/  IMAD R116, R3.reuse, R15, R116 ;  /* 0x0000000f03747224 */ /* 0x040fe200078e0274 */
[----:B------:R-:W-:Y:S01]  /*18a0*/  IABS R15, R147 ;  /* 0x00000093000f7213 */ /* 0x000fe20000000000 */
[----:B------:R-:W-:Y:S01]  /*18b0*/  IMAD.MOV R13, RZ, RZ, -R13 ;  /* 0x000000ffff0d7224 */ /* 0x000fe200078e0a0d */
[----:B------:R-:W-:Y:S01]  /*18c0*/  IABS R128, R37 ;  /* 0x0000002500807213 */ /* 0x000fe20000000000 */
[----:B------:R-:W-:Y:S01]  /*18d0*/  @!P1 IMAD.IADD R8, R8, 0x1, -R3 ;  /* 0x0000000108089824 */ /* 0x000fe200078e0a03 */
[----:B------:R-:W-:Y:S01]  /*18e0*/  IABS R118, R63 ;  /* 0x0000003f00767213 */ /* 0x000fe20000000000 */
[C---:B------:R-:W-:Y:S01]  /*18f0*/  IMAD R104, R3.reuse, R13, R104 ;  /* 0x0000000d03687224 */ /* 0x040fe200078e0268 */
[----:B------:R-:W-:Y:S01]  /*1900*/  LOP3.LUT R35, R0, 0x78, RZ, 0xfc, !PT ;  /* 0x0000007800237812 */ /* 0x000fe200078efcff */
[----:B------:R-:W-:Y:S01]  /*1910*/  IMAD.HI.U32 R13, R4, R114, RZ ;  /* 0x00000072040d7227 */ /* 0x000fe200078e00ff */
[----:B------:R-:W-:Y:S01]  /*1920*/  ISETP.GT.U32.AND P3, PT, R3, R8, PT ;  /* 0x000000080300720c */ /* 0x000fe20003f64070 */
[----:B------:R-:W-:Y:S01]  /*1930*/  STL [R1+0x2c], R53 ;  /* 0x00002c3501007387 */ /* 0x000fe20000100800 */
[C---:B------:R-:W-:Y:S01]  /*1940*/  LOP3.LUT R33, R0.reuse, 0x7a, RZ, 0xfc, !PT ;  /* 0x0000007a00217812 */ /* 0x040fe200078efcff */
[----:B------:R-:W-:Y:S01]  /*1950*/  IMAD.HI.U32 R5, R5, R15, RZ ;  /* 0x0000000f05057227 */ /* 0x000fe200078e00ff */
[----:B------:R-:W-:Y:S01]  /*1960*/  LOP3.LUT R29, R0, 0x7c, RZ, 0xfc, !PT ;  /* 0x0000007c001d7812 */ /* 0x000fe200078efcff */
[----:B------:R-:W-:Y:S01]  /*1970*/  STL [R1+0x28], R117 ;  /* 0x0000287501007387 */ /* 0x000fe20000100800 */
[----:B------:R-:W-:Y:S01]  /*1980*/  IABS R130, R35 ;  /* 0x0000002300827213 */ /* 0x000fe20000000000 */
[----:B------:R-:W-:Y:S01]  /*1990*/  IMAD.MOV R13, RZ, RZ, -R13 ;  /* 0x000000ffff0d7224 */ /* 0x000fe200078e0a0d */
[----:B------:R-:W-:Y:S01]  /*19a0*/  IABS R132, R33 ;  /* 0x0000002100847213 */ /* 0x000fe20000000000 */
[----:B------:R-:W-:Y:S01]  /*19b0*/  IMAD.MOV R5, RZ, RZ, -R5 ;  /* 0x000000ffff057224 */ /* 0x000fe200078e0a05 */
[----:B------:R-:W-:Y:S01]  /*19c0*/  IABS R134, R29 ;  /* 0x0000001d00867213 */ /* 0x000fe20000000000 */
[----:B------:R-:W-:Y:S01]  /*19d0*/  IMAD R114, R3, R13, R114 ;  /* 0x0000000d03727224 */ /* 0x000fe200078e0272 */
[----:B------:R-:W-:Y:S01]  /*19e0*/  STL [R1+0x24], R115 ;  /* 0x0000247301007387 */ /* 0x000fe20000100800 */
[----:B------:R-:W-:Y:S01]  /*19f0*/  IMAD R5, R2, R5, R15 ;  /* 0x0000000502057224 */ /* 0x000fe200078e020f */
[----:B------:R-:W1:Y:S01]  /*1a00*/  LDC.64 R20, c[0x0][0x3a8] ;  /* 0x0000ea00ff147b82 */ /* 0x000e620000000a00 */
[----:B------:R-:W-:Y:S01]  /*1a10*/  IMAD.HI.U32 R13, R4, R126, RZ ;  /* 0x0000007e040d7227 */ /* 0x000fe200078e00ff */
[----:B------:R-:W-:Y:S01]  /*1a20*/  STL [R1+0x20], R55 ;  /* 0x0000203701007387 */ /* 0x000fe20000100800 */
[----:B------:R-:W-:-:S02]  /*1a30*/  LOP3.LUT R25, R193, 0x8, RZ, 0xfc, !PT ;  /* 0x00000008c1197812 */ /* 0x000fc400078efcff */
[----:B------:R-:W-:Y:S01]  /*1a40*/  IMAD.MOV R13, RZ, RZ, -R13 ;  /* 0x000000ffff0d7224 */ /* 0x000fe200078e0a0d */
[----:B------:R-:W-:Y:S01]  /*1a50*/  ISETP.GT.U32.AND P0, PT, R2, R5, PT ;  /* 0x000000050200720c */ /* 0x000fe20003f04070 */
[----:B------:R-:W-:Y:S01]  /*1a60*/  @!P2 IMAD.IADD R6, R6, 0x1, -R3 ;  /* 0x000000010606a824 */ /* 0x000fe200078e0a03 */
[C---:B------:R-:W-:Y:S01]  /*1a70*/  ISETP.GT.U32.AND P2, PT, R3.reuse, R10, PT ;  /* 0x0000000a0300720c */ /* 0x040fe20003f44070 */
[C---:B------:R-:W-:Y:S01]  /*1a80*/  IMAD R126, R3.reuse, R13, R126 ;  /* 0x0000000d037e7224 */ /* 0x040fe200078e027e */
[----:B------:R-:W-:Y:S01]  /*1a90*/  STL [R1+0x1c], R57 ;  /* 0x00001c3901007387 */ /* 0x000fe20000100800 */
[C---:B------:R-:W-:Y:S01]  /*1aa0*/  IMAD.HI.U32 R13, R4.reuse, R136, RZ ;  /* 0x00000088040d7227 */ /* 0x040fe200078e00ff */
[----:B------:R-:W-:Y:S02]  /*1ab0*/  ISETP.GT.U32.AND P6, PT, R3, R6, PT ;  /* 0x000000060300720c */ /* 0x000fe40003fc4070 */
[----:B------:R-:W-:Y:S01]  /*1ac0*/  STL [R1+0x18], R113 ;  /* 0x0000187101007387 */ /* 0x000fe20000100800 */
[----:B------:R-:W-:Y:S01]  /*1ad0*/  IMAD.MOV R13, RZ, RZ, -R13 ;  /* 0x000000ffff0d7224 */ /* 0x000fe200078e0a0d */
[----:B------:R-:W-:Y:S01]  /*1ae0*/  LOP3.LUT R15, R193, 0x10, RZ, 0xfc, !PT ;  /* 0x00000010c10f7812 */ /* 0x000fe200078efcff */
[----:B------:R-:W-:Y:S01]  /*1af0*/  IMAD.HI.U32 R11, R4, R32, RZ ;  /* 0x00000020040b7227 */ /* 0x000fe200078e00ff */
[----:B------:R-:W-:Y:S03]  /*1b00*/  STL [R1+0x14], R111 ;  /* 0x0000146f01007387 */ /* 0x000fe60000100800 */
[----:B------:R-:W-:Y:S01]  /*1b10*/  @!P0 IMAD.IADD R5, R5, 0x1, -R2 ;  /* 0x0000000105058824 */ /* 0x000fe200078e0a02 */
[----:B------:R-:W-:Y:S01]  /*1b20*/  STL [R1+0x10], R59 ;  /* 0x0000103b01007387 */ /* 0x000fe20000100800 */
[----:B------:R-:W-:-:S02]  /*1b30*/  IMAD R136, R3, R13, R136 ;  /* 0x0000000d03887224 */ /* 0x000fc400078e0288 */
[--C-:B------:R-:W-:Y:S01]  /*1b40*/  @!P2 IMAD.IADD R10, R10, 0x1, -R3.reuse ;  /* 0x000000010a0aa824 */ /* 0x100fe200078e0a03 */
[----:B------:R-:W-:Y:S01]  /*1b50*/  ISETP.GT.U32.AND P0, PT, R2, R5, PT ;  /* 0x000000050200720c */ /* 0x000fe20003f04070 */
[----:B------:R-:W-:Y:S01]  /*1b60*/  @!P3 IMAD.IADD R8, R8, 0x1, -R3 ;  /* 0x000000010808b824 */ /* 0x000fe200078e0a03 */
[C---:B------:R-:W-:Y:S01]  /*1b70*/  ISETP.GT.U32.AND P1, PT, R3.reuse, R136, PT ;  /* 0x000000880300720c */ /* 0x040fe20003f24070 */
[----:B------:R-:W-:Y:S01]  /*1b80*/  IMAD.HI.U32 R17, R4, R38, RZ ;  /* 0x0000002604117227 */ /* 0x000fe200078e00ff */
[C---:B------:R-:W-:Y:S01]  /*1b90*/  ISETP.GT.U32.AND P2, PT, R3.reuse, R28, PT ;  /* 0x0000001c0300720c */ /* 0x040fe20003f44070 */
[----:B------:R-:W-:Y:S01]  /*1ba0*/  STL [R1+0xc], R109 ;  /* 0x00000c6d01007387 */ /* 0x000fe20000100800 */
[C---:B------:R-:W-:Y:S01]  /*1bb0*/  ISETP.GT.U32.AND P3, PT, R3.reuse, R24, PT ;  /* 0x000000180300720c */ /* 0x040fe20003f64070 */
[----:B------:R-:W-:Y:S02]  /*1bc0*/  IMAD.MOV R11, RZ, RZ, -R11 ;  /* 0x000000ffff0b7224 */ /* 0x000fe400078e0a0b */
[----:B------:R-:W-:Y:S01]  /*1bd0*/  @!P4 IMAD.IADD R16, R16, 0x1, -R3 ;  /* 0x000000011010c824 */ /* 0x000fe200078e0a03 */
[----:B------:R-:W-:Y:S01]  /*1be0*/  ISETP.GT.U32.AND P4, PT, R3, R34, PT ;  /* 0x000000220300720c */ /* 0x000fe20003f84070 */
[----:B------:R-:W-:Y:S01]  /*1bf0*/  IMAD.MOV R17, RZ, RZ, -R17 ;  /* 0x000000ffff117224 */ /* 0x000fe200078e0a11 */
[----:B------:R-:W-:Y:S01]  /*1c00*/  STL [R1+0xc8], R107 ;  /* 0x0000c86b01007387 */ /* 0x000fe20000100800 */
[----:B------:R-:W-:Y:S01]  /*1c10*/  @!P0 IMAD.IADD R5, R5, 0x1, -R2 ;  /* 0x0000000105058824 */ /* 0x000fe200078e0a02 */
[C---:B------:R-:W-:Y:S01]  /*1c20*/  ISETP.GT.U32.AND P0, PT, R3.reuse, R12, PT ;  /* 0x0000000c0300720c */ /* 0x040fe20003f04070 */
[----:B------:R-:W-:Y:S01]  /*1c30*/  @!P1 IMAD.IADD R136, R136, 0x1, -R3 ;  /* 0x0000000188889824 */ /* 0x000fe200078e0a03 */
[C---:B------:R-:W-:Y:S01]  /*1c40*/  ISETP.GT.U32.AND P1, PT, R3.reuse, R18, PT ;  /* 0x000000120300720c */ /* 0x040fe20003f24070 */
[C---:B------:R-:W-:Y:S01]  /*1c50*/  IMAD R32, R3.reuse, R11, R32 ;  /* 0x0000000b03207224 */ /* 0x040fe200078e0220 */
[----:B------:R-:W-:Y:S01]  /*1c60*/  SHF.R.S32.HI R2, RZ, 0x6, R101 ;  /* 0x00000006ff027819 */ /* 0x000fe20000011465 */
[--C-:B------:R-:W-:Y:S01]  /*1c70*/  @!P2 IMAD.IADD R28, R28, 0x1, -R3.reuse ;  /* 0x000000011c1ca824 */ /* 0x100fe200078e0a03 */
[----:B------:R-:W-:Y:S01]  /*1c80*/  STL [R1+0xc4], R105 ;  /* 0x0000c46901007387 */ /* 0x000fe20000100800 */
[C---:B------:R-:W-:Y:S01]  /*1c90*/  IMAD R38, R3.reuse, R17, R38 ;  /* 0x0000001103267224 */ /* 0x040fe200078e0226 */
[----:B------:R-:W-:Y:S01]  /*1ca0*/  SGXT R2, R2, 0x1 ;  /* 0x000000010202781a */ /* 0x000fe20000000200 */
[--C-:B------:R-:W-:Y:S01]  /*1cb0*/  @!P6 IMAD.IADD R6, R6, 0x1, -R3.reuse ;  /* 0x000000010606e824 */ /* 0x100fe200078e0a03 */
[C---:B------:R-:W-:Y:S01]  /*1cc0*/  ISETP.GT.U32.AND P6, PT, R3.reuse, R26, PT ;  /* 0x0000001a0300720c */ /* 0x040fe20003fc4070 */
        /* <DEDUP_REMOVED lines=10> */
[----:B------:R-:W-:Y:S01]  /*1d70*/  IMAD.HI.U32 R11, R4, R42, RZ ;  /* 0x0000002a040b7227 */ /* 0x000fe200078e00ff */
[C---:B------:R-:W-:Y:S01]  /*1d80*/  ISETP.GT.U32.AND P4, PT, R3.reuse, R18, PT ;  /* 0x000000120300720c */ /* 0x040fe20003f84070 */
[----:B------:R-:W-:Y:S02]  /*1d90*/  STL [R1+0x100], R103 ;  /* 0x0001006701007387 */ /* 0x000fe40000100800 */
        /* <DEDUP_REMOVED lines=8> */
[----:B------:R-:W-:Y:S01]  /*1e20*/  @!P5 IMAD.IADD R32, R32, 0x1, -R3 ;  /* 0x000000012020d824 */ /* 0x000fe200078e0a03 */
[C---:B------:R-:W-:Y:S01]  /*1e30*/  ISETP.GT.U32.AND P5, PT, R3.reuse, R16, PT ;  /* 0x000000100300720c */ /* 0x040fe20003fa4070 */
[----:B------:R-:W-:Y:S01]  /*1e40*/  IMAD.MOV R11, RZ, RZ, -R11 ;  /* 0x000000ffff0b7224 */ /* 0x000fe200078e0a0b */
[----:B------:R-:W-:Y:S01]  /*1e50*/  STL [R1+0xfc], R99 ;  /* 0x0000fc6301007387 */ /* 0x000fe20000100800 */
[--C-:B------:R-:W-:Y:S01]  /*1e60*/  @!P3 IMAD.IADD R38, R38, 0x1, -R3.reuse ;  /* 0x000000012626b824 */ /* 0x100fe200078e0a03 */
[C---:B------:R-:W-:Y:S01]  /*1e70*/  ISETP.GT.U32.AND P3, PT, R3.reuse, R26, PT ;  /* 0x0000001a0300720c */ /* 0x040fe20003f64070 */
[C---:B------:R-:W-:Y:S01]  /*1e80*/  IMAD R42, R3.reuse, R11, R42 ;  /* 0x0000000b032a7224 */ /* 0x040fe200078e022a */
[----:B------:R-:W-:Y:S01]  /*1e90*/  STL [R1+0xf8], R97 ;  /* 0x0000f86101007387 */ /* 0x000fe20000100800 */
[--C-:B------:R-:W-:Y:S01]  /*1ea0*/  @!P0 IMAD.IADD R14, R14, 0x1, -R3.reuse ;  /* 0x000000010e0e8824 */ /* 0x100fe200078e0a03 */
[C---:B------:R-:W-:Y:S01]  /*1eb0*/  ISETP.GT.U32.AND P0, PT, R3.reuse, R30, PT ;  /* 0x0000001e0300720c */ /* 0x040fe20003f04070 */
[--C-:B------:R-:W-:Y:S01]  /*1ec0*/  @!P4 IMAD.IADD R18, R18, 0x1, -R3.reuse ;  /* 0x000000011212c824 */ /* 0x100fe200078e0a03 */
[C---:B------:R-:W-:Y:S01]  /*1ed0*/  ISETP.GT.U32.AND P4, PT, R3.reuse, R34, PT ;  /* 0x000000220300720c */ /* 0x040fe20003f84070 */
[--C-:B------:R-:W-:Y:S01]  /*1ee0*/  @!P1 IMAD.IADD R24, R24, 0x1, -R3.reuse ;  /* 0x0000000118189824 */ /* 0x100fe200078e0a03 */
[C---:B------:R-:W-:Y:S01]  /*1ef0*/  ISETP.GT.U32.AND P1, PT, R3.reuse, R36, PT ;  /* 0x000000240300720c */ /* 0x040fe20003f24070 */
[----:B------:R-:W-:Y:S01]  /*1f00*/  IMAD.HI.U32 R17, R4, R48, RZ ;  /* 0x0000003004117227 */ /* 0x000fe200078e00ff */
[----:B------:R-:W-:Y:S03]  /*1f10*/  STL [R1+0xf4], R95 ;  /* 0x0000f45f01007387 */ /* 0x000fe60000100800 */
[----:B------:R-:W-:Y:S01]  /*1f20*/  @!P2 IMAD.IADD R28, R28, 0x1, -R3 ;  /* 0x000000011c1ca824 */ /* 0x000fe200078e0a03 */
[----:B------:R-:W-:Y:S01]  /*1f30*/  ISETP.GT.U32.AND P2, PT, R3, R42, PT ;  /* 0x0000002a0300720c */ /* 0x000fe20003f44070 */
[----:B------:R-:W-:Y:S01]  /*1f40*/  IMAD.MOV R17, RZ, RZ, -R17 ;  /* 0x000000ffff117224 */ /* 0x000fe200078e0a11 */
[----:B------:R-:W-:Y:S01]  /*1f50*/  STL [R1+0xf0], R93 ;  /* 0x0000f05d01007387 */ /* 0x000fe20000100800 */
[----:B------:R-:W-:-:S03]  /*1f60*/  IMAD.HI.U32 R11, R4, R52, RZ ;  /* 0x00000034040b7227 */ /* 0x000fc600078e00ff */
[----:B------:R-:W-:Y:S01]  /*1f70*/  STL [R1+0xec], R91 ;  /* 0x0000ec5b01007387 */ /* 0x000fe20000100800 */
[--C-:B------:R-:W-:Y:S01]  /*1f80*/  @!P5 IMAD.IADD R16, R16, 0x1, -R3.reuse ;  /* 0x000000011010d824 */ /* 0x100fe200078e0a03 */
[C---:B------:R-:W-:Y:S01]  /*1f90*/  ISETP.GT.U32.AND P5, PT, R3.reuse, R32, PT ;  /* 0x000000200300720c */ /* 0x040fe20003fa4070 */
[C---:B------:R-:W-:Y:S01]  /*1fa0*/  IMAD R48, R3.reuse, R17, R48 ;  /* 0x0000001103307224 */ /* 0x040fe200078e0230 */
[----:B------:R-:W-:Y:S01]  /*1fb0*/  STL [R1+0xe8], R89 ;  /* 0x0000e85901007387 */ /* 0x000fe20000100800 */
[--C-:B------:R-:W-:Y:S01]  /*1fc0*/  @!P6 IMAD.IADD R10, R10, 0x1, -R3.reuse ;  /* 0x000000010a0ae824 */ /* 0x100fe200078e0a03 */
[C---:B------:R-:W-:Y:S01]  /*1fd0*/  ISETP.GT.U32.AND P6, PT, R3.reuse, R38, PT ;  /* 0x000000260300720c */ /* 0x040fe20003fc4070 */
[----:B------:R-:W-:Y:S01]  /*1fe0*/  @!P3 IMAD.IADD R26, R26, 0x1, -R3 ;  /* 0x000000011a1ab824 */ /* 0x000fe200078e0a03 */
[C---:B------:R-:W-:Y:S01]  /*1ff0*/  ISETP.GT.U32.AND P3, PT, R3.reuse, R40, PT ;  /* 0x000000280300720c */ /* 0x040fe20003f64070 */
[----:B------:R-:W-:Y:S01]  /*2000*/  IMAD.HI.U32 R17, R4, R58, RZ ;  /* 0x0000003a04117227 */ /* 0x000fe200078e00ff */
[----:B------:R-:W-:Y:S03]  /*2010*/  STL [R1+0xe4], R87 ;  /* 0x0000e45701007387 */ /* 0x000fe60000100800 */
[----:B------:R-:W-:Y:S01]  /*2020*/  IMAD.MOV R11, RZ, RZ, -R11 ;  /* 0x000000ffff0b7224 */ /* 0x000fe200078e0a0b */
[----:B------:R-:W-:Y:S01]  /*2030*/  STL [R1+0xe0], R85 ;  /* 0x0000e05501007387 */ /* 0x000fe20000100800 */
        /* <DEDUP_REMOVED lines=8> */
[----:B------:R-:W-:-:S02]  /*20c0*/  IMAD R52, R3, R11, R52 ;  /* 0x0000000b03347224 */ /* 0x000fc400078e0234 */
[----:B------:R-:W-:Y:S01]  /*20d0*/  IMAD.HI.U32 R11, R4, R62, RZ ;  /* 0x0000003e040b7227 */ /* 0x000fe200078e00ff */
[----:B------:R-:W-:Y:S03]  /*20e0*/  STL [R1+0xd8], R81 ;  /* 0x0000d85101007387 */ /* 0x000fe60000100800 */
[----:B------:R-:W-:Y:S01]  /*20f0*/  @!P2 IMAD.IADD R42, R42, 0x1, -R3 ;  /* 0x000000012a2aa824 */ /* 0x000fe200078e0a03 */
[C---:B------:R-:W-:Y:S01]  /*2100*/  ISETP.GT.U32.AND P2, PT, R3.reuse, R56, PT ;  /* 0x000000380300720c */ /* 0x040fe20003f44070 */
[C---:B------:R-:W-:Y:S01]  /*2110*/  IMAD R58, R3.reuse, R17, R58 ;  /* 0x00000011033a7224 */ /* 0x040fe200078e023a */
[----:B------:R-:W-:Y:S01]  /*2120*/  STL [R1+0xd4], R79 ;  /* 0x0000d44f01007387 */ /* 0x000fe20000100800 */
[----:B------:R-:W-:Y:S02]  /*2130*/  IMAD.MOV R17, RZ, RZ, -R11 ;  /* 0x000000ffff117224 */ /* 0x000fe400078e0a0b */
        /* <DEDUP_REMOVED lines=32> */
[----:B------:R-:W-:Y:S01]  /*2340*/  @!P2 IMAD.IADD R44, R44, 0x1, -R3 ;  /* 0x000000012c2ca824 */ /* 0x000fe200078e0a03 */
[C---:B------:R-:W-:Y:S01]  /*2350*/  ISETP.GT.U32.AND P2, PT, R3.reuse, R56, PT ;  /* 0x000000380300720c */ /* 0x040fe20003f44070 */
[----:B------:R-:W-:Y:S01]  /*2360*/  IMAD R66, R3, R9, R66 ;  /* 0x0000000903427224 */ /* 0x000fe200078e0242 */
[----:B------:R-:W-:Y:S01]  /*2370*/  STL [R1+0xbc], R71 ;  /* 0x0000bc4701007387 */ /* 0x000fe20000100800 */
[----:B------:R-:W-:-:S03]  /*2380*/  IMAD.HI.U32 R9, R4, R70, RZ ;  /* 0x0000004604097227 */ /* 0x000fc600078e00ff */
[----:B------:R-:W-:Y:S01]  /*2390*/  STL [R1+0xb8], R69 ;  /* 0x0000b84501007387 */ /* 0x000fe20000100800 */
[----:B------:R-:W-:-:S03]  /*23a0*/  IMAD.HI.U32 R11, R4, R68, RZ ;  /* 0x00000044040b7227 */ /* 0x000fc600078e00ff */
[----:B------:R-:W-:Y:S01]  /*23b0*/  STL [R1+0xb4], R67 ;  /* 0x0000b44301007387 */ /* 0x000fe20000100800 */
[----:B------:R-:W-:Y:S01]  /*23c0*/  @!P5 IMAD.IADD R60, R60, 0x1, -R3 ;  /* 0x000000013c3cd824 */ /* 0x000fe200078e0a03 */
[C---:B------:R-:W-:Y:S01]  /*23d0*/  ISETP.GT.U32.AND P5, PT, R3.reuse, R48, PT ;  /* 0x000000300300720c */ /* 0x040fe20003fa4070 */
[----:B------:R-:W-:Y:S01]  /*23e0*/  IMAD.MOV R9, RZ, RZ, -R9 ;  /* 0x000000ffff097224 */ /* 0x000fe200078e0a09 */
[----:B------:R-:W-:Y:S01]  /*23f0*/  STL [R1+0xb0], R65 ;  /* 0x0000b04101007387 */ /* 0x000fe20000100800 */
[----:B------:R-:W-:Y:S01]  /*2400*/  @!P3 IMAD.IADD R42, R42, 0x1, -R3 ;  /* 0x000000012a2ab824 */ /* 0x000fe200078e0a03 */
[C---:B------:R-:W-:Y:S01]  /*2410*/  ISETP.GT.U32.AND P3, PT, R3.reuse, R54, PT ;  /* 0x000000360300720c */ /* 0x040fe20003f64070 */
[----:B------:R-:W-:Y:S01]  /*2420*/  IMAD.MOV R11, RZ, RZ, -R11 ;  /* 0x000000ffff0b7224 */ /* 0x000fe200078e0a0b */
[----:B------:R-:W-:Y:S01]  /*2430*/  STL [R1+0xac], R63 ;  /* 0x0000ac3f01007387 */ /* 0x000fe20000100800 */
[C---:B------:R-:W-:Y:S02]  /*2440*/  IMAD R70, R3.reuse, R9, R70 ;  /* 0x0000000903467224 */ /* 0x040fe400078e0246 */
[--C-:B------:R-:W-:Y:S01]  /*2450*/  @!P0 IMAD.IADD R46, R46, 0x1, -R3.reuse ;  /* 0x000000012e2e8824 */ /* 0x100fe200078e0a03 */
[C---:B------:R-:W-:Y:S01]  /*2460*/  ISETP.GT.U32.AND P0, PT, R3.reuse, R58, PT ;  /* 0x0000003a0300720c */ /* 0x040fe20003f04070 */
[--C-:B------:R-:W-:Y:S01]  /*2470*/  @!P4 IMAD.IADD R50, R50, 0x1, -R3.reuse ;  /* 0x000000013232c824 */ /* 0x100fe200078e0a03 */
[C---:B------:R-:W-:Y:S01]  /*2480*/  ISETP.GT.U32.AND P4, PT, R3.reuse, R64, PT ;  /* 0x000000400300720c */ /* 0x040fe20003f84070 */
        /* <DEDUP_REMOVED lines=14> */
[----:B------:R-:W-:Y:S02]  /*2570*/  IMAD.MOV R17, RZ, RZ, -R17 ;  /* 0x000000ffff117224 */ /* 0x000fe400078e0a11 */
[----:B------:R-:W-:Y:S01]  /*2580*/  IMAD.MOV R9, RZ, RZ, -R9 ;  /* 0x000000ffff097224 */ /* 0x000fe200078e0a09 */
[----:B------:R-:W-:Y:S01]  /*2590*/  STL [R1+0x98], R37 ;  /* 0x0000982501007387 */ /* 0x000fe20000100800 */
[----:B------:R-:W-:Y:S01]  /*25a0*/  @!P5 IMAD.IADD R48, R48, 0x1, -R3 ;  /* 0x000000013030d824 */ /* 0x000fe200078e0a03 */
[C---:B------:R-:W-:Y:S01]  /*25b0*/  ISETP.GT.U32.AND P5, PT, R3.reuse, R62, PT ;  /* 0x0000003e0300720c */ /* 0x040fe20003fa4070 */
[C---:B------:R-:W-:Y:S01]  /*25c0*/  IMAD R72, R3.reuse, R11, R72 ;  /* 0x0000000b03487224 */ /* 0x040fe200078e0248 */
[----:B------:R-:W-:Y:S01]  /*25d0*/  STL [R1+0x94], R35 ;  /* 0x0000942301007387 */ /* 0x000fe20000100800 */
[----:B------:R-:W-:-:S02]  /*25e0*/  IMAD R78, R3, R17, R78 ;  /* 0x00000011034e7224 */ /* 0x000fc400078e024e */
[C---:B------:R-:W-:Y:S01]  /*25f0*/  IMAD R80, R3.reuse, R9, R80 ;  /* 0x0000000903507224 */ /* 0x040fe200078e0250 */
[----:B------:R-:W-:Y:S01]  /*2600*/  STL [R1+0x90], R33 ;  /* 0x0000902101007387 */ /* 0x000fe20000100800 */
        /* <DEDUP_REMOVED lines=16> */
[----:B------:R-:W-:-:S02]  /*2710*/  IMAD R82, R3, R11, R82 ;  /* 0x0000000b03527224 */ /* 0x000fc400078e0252 */
[--C-:B------:R-:W-:Y:S01]  /*2720*/  @!P5 IMAD.IADD R62, R62, 0x1, -R3.reuse ;  /* 0x000000013e3ed824 */ /* 0x100fe200078e0a03 */
[C---:B------:R-:W-:Y:S01]  /*2730*/  ISETP.GT.U32.AND P5, PT, R3.reuse, R76, PT ;  /* 0x0000004c0300720c */ /* 0x040fe20003fa4070 */
[--C-:B------:R-:W-:Y:S01]  /*2740*/  @!P6 IMAD.IADD R60, R60, 0x1, -R3.reuse ;  /* 0x000000013c3ce824 */ /* 0x100fe200078e0a03 */
[C---:B------:R-:W-:Y:S01]  /*2750*/  ISETP.GT.U32.AND P6, PT, R3.reuse, R74, PT ;  /* 0x0000004a0300720c */ /* 0x040fe20003fc4070 */
[----:B------:R-:W-:Y:S01]  /*2760*/  @!P3 IMAD.IADD R68, R68, 0x1, -R3 ;  /* 0x000000014444b824 */ /* 0x000fe200078e0a03 */
[----:B------:R-:W-:Y:S01]  /*2770*/  ISETP.GT.U32.AND P3, PT, R3, R82, PT ;  /* 0x000000520300720c */ /* 0x000fe20003f64070 */
[----:B------:R-:W-:-:S04]  /*2780*/  IMAD.HI.U32 R17, R4, R88, RZ ;  /* 0x0000005804117227 */ /* 0x000fc800078e00ff */
[--C-:B------:R-:W-:Y:S01]  /*2790*/  @!P0 IMAD.IADD R72, R72, 0x1, -R3.reuse ;  /* 0x0000000148488824 */ /* 0x100fe200078e0a03 */
[C---:B------:R-:W-:Y:S01]  /*27a0*/  ISETP.GT.U32.AND P0, PT, R3.reuse, R86, PT ;  /* 0x000000560300720c */ /* 0x040fe20003f04070 */
[--C-:B------:R-:W-:Y:S01]  /*27b0*/  @!P4 IMAD.IADD R78, R78, 0x1, -R3.reuse ;  /* 0x000000014e4ec824 */ /* 0x100fe200078e0a03 */
[C---:B------:R-:W-:Y:S01]  /*27c0*/  ISETP.GT.U32.AND P4, PT, R3.reuse, R68, PT ;  /* 0x000000440300720c */ /* 0x040fe20003f84070 */
[----:B------:R-:W-:Y:S01]  /*27d0*/  @!P1 IMAD.IADD R80, R80, 0x1, -R3 ;  /* 0x0000000150509824 */ /* 0x000fe200078e0a03 */
[C---:B------:R-:W-:Y:S01]  /*27e0*/  ISETP.GT.U32.AND P1, PT, R3.reuse, R70, PT ;  /* 0x000000460300720c */ /* 0x040fe20003f24070 */
[----:B------:R-:W-:Y:S02]  /*27f0*/  IMAD.MOV R17, RZ, RZ, -R17 ;  /* 0x000000ffff117224 */ /* 0x000fe400078e0a11 */
[----:B------:R-:W-:Y:S01]  /*2800*/  @!P2 IMAD.IADD R84, R84, 0x1, -R3 ;  /* 0x000000015454a824 */ /* 0x000fe200078e0a03 */
[C---:B------:R-:W-:Y:S01]  /*2810*/  ISETP.GT.U32.AND P2, PT, R3.reuse, R136, PT ;  /* 0x000000880300720c */ /* 0x040fe20003f44070 */
[----:B------:R-:W-:-:S02]  /*2820*/  IMAD R88, R3, R17, R88 ;  /* 0x0000001103587224 */ /* 0x000fc400078e0258 */
        /* <DEDUP_REMOVED lines=11> */
[----:B------:R-:W-:Y:S01]  /*28e0*/  ISETP.GT.U32.AND P1, PT, R3, R80, PT ;  /* 0x000000500300720c */ /* 0x000fe20003f24070 */
[----:B------:R-:W-:-:S04]  /*28f0*/  IMAD.HI.U32 R11, R4, R92, RZ ;  /* 0x0000005c040b7227 */ /* 0x000fc800078e00ff */
[----:B------:R-:W-:Y:S01]  /*2900*/  @!P2 IMAD.IADD R136, R136, 0x1, -R3 ;  /* 0x000000018888a824 */ /* 0x000fe200078e0a03 */
[----:B------:R-:W-:Y:S01]  /*2910*/  ISETP.GT.U32.AND P2, PT, R3, R84, PT ;  /* 0x000000540300720c */ /* 0x000fe20003f44070 */
[----:B------:R-:W-:-:S04]  /*2920*/  IMAD.HI.U32 R17, R4, R98, RZ ;  /* 0x0000006204117227 */ /* 0x000fc800078e00ff */
[----:B------:R-:W-:Y:S02]  /*2930*/  IMAD.MOV R11, RZ, RZ, -R11 ;  /* 0x000000ffff0b7224 */ /* 0x000fe400078e0a0b */
[----:B------:R-:W-:-:S04]  /*2940*/  IMAD.HI.U32 R9, R4, R90, RZ ;  /* 0x0000005a04097227 */ /* 0x000fc800078e00ff */
[----:B------:R-:W-:Y:S01]  /*2950*/  @!P5 IMAD.IADD R66, R66, 0x1, -R3 ;  /* 0x000000014242d824 */ /* 0x000fe200078e0a03 */
[C---:B------:R-:W-:Y:S01]  /*2960*/  ISETP.GT.U32.AND P5, PT, R3.reuse, R76, PT ;  /* 0x0000004c0300720c */ /* 0x040fe20003fa4070 */
[----:B------:R-:W-:Y:S02]  /*2970*/  IMAD.MOV R17, RZ, RZ, -R17 ;  /* 0x000000ffff117224 */ /* 0x000fe400078e0a11 */
[C---:B------:R-:W-:Y:S02]  /*2980*/  IMAD R92, R3.reuse, R11, R92 ;  /* 0x0000000b035c7224 */ /* 0x040fe400078e025c */
[--C-:B------:R-:W-:Y:S01]  /*2990*/  @!P6 IMAD.IADD R88, R88, 0x1, -R3.reuse ;  /* 0x000000015858e824 */ /* 0x100fe200078e0a03 */
[C---:B------:R-:W-:Y:S01]  /*29a0*/  ISETP.GT.U32.AND P6, PT, R3.reuse, R86, PT ;  /* 0x000000560300720c */ /* 0x040fe20003fc4070 */
[----:B------:R-:W-:Y:S01]  /*29b0*/  @!P3 IMAD.IADD R72, R72, 0x1, -R3 ;  /* 0x000000014848b824 */ /* 0x000fe200078e0a03 */
[----:B------:R-:W-:Y:S01]  /*29c0*/  ISETP.GT.U32.AND P3, PT, R3, R82, PT ;  /* 0x000000520300720c */ /* 0x000fe20003f64070 */
[----:B------:R-:W-:-:S02]  /*29d0*/  IMAD.MOV R9, RZ, RZ, -R9 ;  /* 0x000000ffff097224 */ /* 0x000fc400078e0a09 */
[----:B------:R-:W-:-:S04]  /*29e0*/  IMAD.HI.U32 R11, R4, R102, RZ ;  /* 0x00000066040b7227 */ /* 0x000fc800078e00ff */
[C---:B------:R-:W-:Y:S02]  /*29f0*/  IMAD R98, R3.reuse, R17, R98 ;  /* 0x0000001103627224 */ /* 0x040fe400078e0262 */
[--C-:B------:R-:W-:Y:S01]  /*2a00*/  @!P0 IMAD.IADD R74, R74, 0x1, -R3.reuse ;  /* 0x000000014a4a8824 */ /* 0x100fe200078e0a03 */
[C---:B------:R-:W-:Y:S01]  /*2a10*/  ISETP.GT.U32.AND P0, PT, R3.reuse, R88, PT ;  /* 0x000000580300720c */ /* 0x040fe20003f04070 */
[--C-:B------:R-:W-:Y:S01]  /*2a20*/  @!P4 IMAD.IADD R78, R78, 0x1, -R3.reuse ;  /* 0x000000014e4ec824 */ /* 0x100fe200078e0a03 */
[C---:B------:R-:W-:Y:S01]  /*2a30*/  ISETP.GT.U32.AND P4, PT, R3.reuse, R92, PT ;  /* 0x0000005c0300720c */ /* 0x040fe20003f84070 */
[----:B------:R-:W-:Y:S01]  /*2a40*/  @!P1 IMAD.IADD R80, R80, 0x1, -R3 ;  /* 0x0000000150509824 */ /* 0x000fe200078e0a03 */
[C---:B------:R-:W-:Y:S01]  /*2a50*/  ISETP.GT.U32.AND P1, PT, R3.reuse, R94, PT ;  /* 0x0000005e0300720c */ /* 0x040fe20003f24070 */
[----:B------:R-:W-:Y:S02]  /*2a60*/  IMAD R90, R3, R9, R90 ;  /* 0x00000009035a7224 */ /* 0x000fe400078e025a */
[----:B------:R-:W-:-:S02]  /*2a70*/  IMAD.MOV R11, RZ, RZ, -R11 ;  /* 0x000000ffff0b7224 */ /* 0x000fc400078e0a0b */
[----:B------:R-:W-:-:S04]  /*2a80*/  IMAD.HI.U32 R9, R4, R100, RZ ;  /* 0x0000006404097227 */ /* 0x000fc800078e00ff */
[----:B------:R-:W-:-:S04]  /*2a90*/  IMAD.HI.U32 R17, R4, R108, RZ ;  /* 0x0000006c04117227 */ /* 0x000fc800078e00ff */
[----:B------:R-:W-:Y:S01]  /*2aa0*/  @!P2 IMAD.IADD R84, R84, 0x1, -R3 ;  /* 0x000000015454a824 */ /* 0x000fe200078e0a03 */
[C---:B------:R-:W-:Y:S01]  /*2ab0*/  ISETP.GT.U32.AND P2, PT, R3.reuse, R98, PT ;  /* 0x000000620300720c */ /* 0x040fe20003f44070 */
[----:B------:R-:W-:Y:S02]  /*2ac0*/  IMAD R102, R3, R11, R102 ;  /* 0x0000000b03667224 */ /* 0x000fe400078e0266 */
[----:B------:R-:W-:Y:S02]  /*2ad0*/  IMAD.MOV R9, RZ, RZ, -R9 ;  /* 0x000000ffff097224 */ /* 0x000fe400078e0a09 */
[----:B------:R-:W-:Y:S02]  /*2ae0*/  IMAD.MOV R17, RZ, RZ, -R17 ;  /* 0x000000ffff117224 */ /* 0x000fe400078e0a11 */
[----:B------:R-:W-:-:S04]  /*2af0*/  IMAD.HI.U32 R11, R4, R112, RZ ;  /* 0x00000070040b7227 */ /* 0x000fc800078e00ff */
[----:B------:R-:W-:Y:S01]  /*2b00*/  @!P5 IMAD.IADD R76, R76, 0x1, -R3 ;  /* 0x000000014c4cd824 */ /* 0x000fe200078e0a03 */
[C---:B------:R-:W-:Y:S01]  /*2b10*/  ISETP.GT.U32.AND P5, PT, R3.reuse, R90, PT ;  /* 0x0000005a0300720c */ /* 0x040fe20003fa4070 */
[C---:B------:R-:W-:Y:S02]  /*2b20*/  IMAD R100, R3.reuse, R9, R100 ;  /* 0x0000000903647224 */ /* 0x040fe400078e0264 */
[C---:B------:R-:W-:Y:S02]  /*2b30*/  IMAD R108, R3.reuse, R17, R108 ;  /* 0x00000011036c7224 */ /* 0x040fe400078e026c */
[----:B------:R-:W-:Y:S02]  /*2b40*/  IMAD.MOV R11, RZ, RZ, -R11 ;  /* 0x000000ffff0b7224 */ /* 0x000fe400078e0a0b */
[----:B------:R-:W-:Y:S01]  /*2b50*/  @!P3 IMAD.IADD R82, R82, 0x1, -R3 ;  /* 0x000000015252b824 */ /* 0x000fe200078e0a03 */
[----:B------:R-:W-:Y:S01]  /*2b60*/  ISETP.GT.U32.AND P3, PT, R3, R96, PT ;  /* 0x000000600300720c */ /* 0x000fe20003f64070 */
[----:B------:R-:W-:-:S04]  /*2b70*/  IMAD.HI.U32 R9, R4, R110, RZ ;  /* 0x0000006e04097227 */ /* 0x000fc800078e00ff */
[C---:B------:R-:W-:Y:S02]  /*2b80*/  IMAD R112, R3.reuse, R11, R112 ;  /* 0x0000000b03707224 */ /* 0x040fe400078e0270 */
        /* <DEDUP_REMOVED lines=8> */
[----:B------:R-:W-:-:S02]  /*2c10*/  IMAD.MOV R9, RZ, RZ, -R9 ;  /* 0x000000ffff097224 */ /* 0x000fc400078e0a09 */
[--C-:B------:R-:W-:Y:S01]  /*2c20*/  @!P2 IMAD.IADD R98, R98, 0x1, -R3.reuse ;  /* 0x000000016262a824 */ /* 0x100fe200078e0a03 */
[C---:B------:R-:W-:Y:S01]  /*2c30*/  ISETP.GT.U32.AND P2, PT, R3.reuse, R112, PT ;  /* 0x000000700300720c */ /* 0x040fe20003f44070 */
[C---:B------:R-:W-:Y:S02]  /*2c40*/  IMAD R110, R3.reuse, R9, R110 ;  /* 0x00000009036e7224 */ /* 0x040fe400078e026e */
        /* <DEDUP_REMOVED lines=28> */
[----:B------:R-:W-:-:S04]  /*2e10*/  IMAD.HI.U32 R9, R4, R122, RZ ;  /* 0x0000007a04097227 */ /* 0x000fc800078e00ff */
[----:B------:R-:W-:Y:S01]  /*2e20*/  @!P2 IMAD.IADD R100, R100, 0x1, -R3 ;  /* 0x000000016464a824 */ /* 0x000fe200078e0a03 */
[C---:B------:R-:W-:Y:S01]  /*2e30*/  ISETP.GT.U32.AND P2, PT, R3.reuse, R114, PT ;  /* 0x000000720300720c */ /* 0x040fe20003f44070 */
[----:B------:R-:W-:Y:S02]  /*2e40*/  IMAD R120, R3, R7, R120 ;  /* 0x0000000703787224 */ /* 0x000fe400078e0278 */
[----:B------:R-:W-:-:S04]  /*2e50*/  IMAD.HI.U32 R11, R4, R124, RZ ;  /* 0x0000007c040b7227 */ /* 0x000fc800078e00ff */
[----:B------:R-:W-:Y:S02]  /*2e60*/  IMAD.MOV R9, RZ, RZ, -R9 ;  /* 0x000000ffff097224 */ /* 0x000fe400078e0a09 */
[----:B------:R-:W-:-:S04]  /*2e70*/  IMAD.HI.U32 R7, R4, R128, RZ ;  /* 0x0000008004077227 */ /* 0x000fc800078e00ff */
[----:B------:R-:W-:Y:S01]  /*2e80*/  @!P5 IMAD.IADD R92, R92, 0x1, -R3 ;  /* 0x000000015c5cd824 */ /* 0x000fe200078e0a03 */
[----:B------:R-:W-:Y:S01]  /*2e90*/  ISETP.GT.U32.AND P5, PT, R3, R104, PT ;  /* 0x000000680300720c */ /* 0x000fe20003fa4070 */
[----:B------:R-:W-:-:S04]  /*2ea0*/  IMAD.HI.U32 R17, R4, R118, RZ ;  /* 0x0000007604117227 */ /* 0x000fc800078e00ff */
[----:B------:R-:W-:Y:S02]  /*2eb0*/  IMAD.MOV R11, RZ, RZ, -R11 ;  /* 0x000000ffff0b7224 */ /* 0x000fe400078e0a0b */
[C---:B------:R-:W-:Y:S02]  /*2ec0*/  IMAD R122, R3.reuse, R9, R122 ;  /* 0x00000009037a7224 */ /* 0x040fe400078e027a */
[----:B------:R-:W-:Y:S02]  /*2ed0*/  IMAD.MOV R7, RZ, RZ, -R7 ;  /* 0x000000ffff077224 */ /* 0x000fe400078e0a07 */
[----:B------:R-:W-:Y:S01]  /*2ee0*/  @!P3 IMAD.IADD R98, R98, 0x1, -R3 ;  /* 0x000000016262b824 */ /* 0x000fe200078e0a03 */
[C---:B------:R-:W-:Y:S01]  /*2ef0*/  ISETP.GT.U32.AND P3, PT, R3.reuse, R110, PT ;  /* 0x0000006e0300720c */ /* 0x040fe20003f64070 */
[----:B------:R-:W-:Y:S02]  /*2f00*/  IMAD.MOV R17, RZ, RZ, -R17 ;  /* 0x000000ffff117224 */ /* 0x000fe400078e0a11 */
[----:B------:R-:W-:-:S02]  /*2f10*/  IMAD R124, R3, R11, R124 ;  /* 0x0000000b037c7224 */ /* 0x000fc400078e027c */
[C---:B------:R-:W-:Y:S02]  /*2f20*/  IMAD R128, R3.reuse, R7, R128 ;  /* 0x0000000703807224 */ /* 0x040fe400078e0280 */
[--C-:B------:R-:W-:Y:S01]  /*2f30*/  @!P0 IMAD.IADD R102, R102, 0x1, -R3.reuse ;  /* 0x0000000166668824 */ /* 0x100fe200078e0a03 */
[C---:B------:R-:W-:Y:S01]  /*2f40*/  ISETP.GT.U32.AND P0, PT, R3.reuse, R116, PT ;  /* 0x000000740300720c */ /* 0x040fe20003f04070 */
[--C-:B------:R-:W-:Y:S01]  /*2f50*/  @!P4 IMAD.IADD R106, R106, 0x1, -R3.reuse ;  /* 0x000000016a6ac824 */ /* 0x100fe200078e0a03 */
[C---:B------:R-:W-:Y:S01]  /*2f60*/  ISETP.GT.U32.AND P4, PT, R3.reuse, R120, PT ;  /* 0x000000780300720c */ /* 0x040fe20003f84070 */
[----:B------:R-:W-:Y:S01]  /*2f70*/  @!P1 IMAD.IADD R108, R108, 0x1, -R3 ;  /* 0x000000016c6c9824 */ /* 0x000fe200078e0a03 */
[----:B------:R-:W-:Y:S01]  /*2f80*/  ISETP.GT.U32.AND P1, PT, R3, R122, PT ;  /* 0x0000007a0300720c */ /* 0x000fe20003f24070 */
[----:B------:R-:W-:-:S04]  /*2f90*/  IMAD.HI.U32 R9, R4, R130, RZ ;  /* 0x0000008204097227 */ /* 0x000fc800078e00ff */
[----:B------:R-:W-:-:S04]  /*2fa0*/  IMAD.HI.U32 R11, R4, R132, RZ ;  /* 0x00000084040b7227 */ /* 0x000fc800078e00ff */
[----:B------:R-:W-:-:S04]  /*2fb0*/  IMAD.HI.U32 R4, R4, R134, RZ ;  /* 0x0000008604047227 */ /* 0x000fc800078e00ff */
[C---:B------:R-:W-:Y:S02]  /*2fc0*/  IMAD R118, R3.reuse, R17, R118 ;  /* 0x0000001103767224 */ /* 0x040fe400078e0276 */
[--C-:B------:R-:W-:Y:S01]  /*2fd0*/  @!P2 IMAD.IADD R114, R114, 0x1, -R3.reuse ;  /* 0x000000017272a824 */ /* 0x100fe200078e0a03 */
[C---:B------:R-:W-:Y:S01]  /*2fe0*/  ISETP.GT.U32.AND P2, PT, R3.reuse, R128, PT ;  /* 0x000000800300720c */ /* 0x040fe20003f44070 */
[----:B------:R-:W-:Y:S02]  /*2ff0*/  IMAD.MOV R4, RZ, RZ, -R4 ;  /* 0x000000ffff047224 */ /* 0x000fe400078e0a04 */
[--C-:B------:R-:W-:Y:S01]  /*3000*/  @!P5 IMAD.IADD R104, R104, 0x1, -R3.reuse ;  /* 0x000000016868d824 */ /* 0x100fe200078e0a03 */
[C---:B------:R-:W-:Y:S01]  /*3010*/  ISETP.GT.U32.AND P5, PT, R3.reuse, R118, PT ;  /* 0x000000760300720c */ /* 0x040fe20003fa4070 */
[C---:B------:R-:W-:Y:S02]  /*3020*/  IMAD R134, R3.reuse, R4, R134 ;  /* 0x0000000403867224 */ /* 0x040fe400078e0286 */
[----:B------:R-:W-:Y:S01]  /*3030*/  @!P3 IMAD.IADD R110, R110, 0x1, -R3 ;  /* 0x000000016e6eb824 */ /* 0x000fe200078e0a03 */
[----:B------:R-:W-:Y:S01]  /*3040*/  ISETP.GT.U32.AND P3, PT, R3, R124, PT ;  /* 0x0000007c0300720c */ /* 0x000fe20003f64070 */
[----:B------:R-:W-:-:S02]  /*3050*/  IMAD.MOV R9, RZ, RZ, -R9 ;  /* 0x000000ffff097224 */ /* 0x000fc400078e0a09 */
[--C-:B------:R-:W-:Y:S01]  /*3060*/  @!P6 IMAD.IADD R112, R112, 0x1, -R3.reuse ;  /* 0x000000017070e824 */ /* 0x100fe200078e0a03 */
[C---:B------:R-:W-:Y:S01]  /*3070*/  ISETP.GT.U32.AND P6, PT, R3.reuse, R126, PT ;  /* 0x0000007e0300720c */ /* 0x040fe20003fc4070 */
[--C-:B------:R-:W-:Y:S02]  /*3080*/  @!P0 IMAD.IADD R116, R116, 0x1, -R3.reuse ;  /* 0x0000000174748824 */ /* 0x100fe400078e0a03 */
[--C-:B------:R-:W-:Y:S01]  /*3090*/  @!P4 IMAD.IADD R120, R120, 0x1, -R3.reuse ;  /* 0x000000017878c824 */ /* 0x100fe200078e0a03 */
[C---:B------:R-:W-:Y:S01]  /*30a0*/  ISETP.GT.U32.AND P4, PT, R3.reuse, R134, PT ;  /* 0x000000860300720c */ /* 0x040fe20003f84070 */
[----:B------:R-:W-:Y:S01]  /*30b0*/  @!P1 IMAD.IADD R122, R122, 0x1, -R3 ;  /* 0x000000017a7a9824 */ /* 0x000fe200078e0a03 */
[C---:B------:R-:W-:Y:S01]  /*30c0*/  ISETP.GT.U32.AND P1, PT, R3.reuse, R116, PT ;  /* 0x000000740300720c */ /* 0x040fe20003f24070 */
[C---:B------:R-:W-:Y:S02]  /*30d0*/  IMAD R130, R3.reuse, R9, R130 ;  /* 0x0000000903827224 */ /* 0x040fe400078e0282 */
[----:B------:R-:W-:Y:S01]  /*30e0*/  IMAD.MOV R11, RZ, RZ, -R11 ;  /* 0x000000ffff0b7224 */ /* 0x000fe200078e0a0b */
[----:B------:R-:W2:Y:S01]  /*30f0*/  LDS R9, [UR9] ;  /* 0x00000009ff097984 */ /* 0x000ea20008000800 */
[--C-:B------:R-:W-:Y:S01]  /*3100*/  @!P2 IMAD.IADD R128, R128, 0x1, -R3.reuse ;  /* 0x000000018080a824 */ /* 0x100fe200078e0a03 */
[C---:B------:R-:W-:Y:S01]  /*3110*/  ISETP.GT.U32.AND P2, PT, R3.reuse, R122, PT ;  /* 0x0000007a0300720c */ /* 0x040fe20003f44070 */
[C---:B------:R-:W-:Y:S01]  /*3120*/  IMAD R132, R3.reuse, R11, R132 ;  /* 0x0000000b03847224 */ /* 0x040fe200078e0284 */
[----:B------:R-:W-:Y:S01]  /*3130*/  ISETP.GT.U32.AND P0, PT, R3, R130, PT ;  /* 0x000000820300720c */ /* 0x000fe20003f04070 */
[----:B------:R-:W-:-:S02]  /*3140*/  @!P5 IMAD.IADD R118, R118, 0x1, -R3 ;  /* 0x000000017676d824 */ /* 0x000fc400078e0a03 */
        /* <DEDUP_REMOVED lines=12> */
[----:B------:R-:W-:-:S02]  /*3210*/  IMAD.SHL.U32 R4, R214, 0x200000, RZ ;  /* 0x00200000d6047824 */ /* 0x000fc400078e00ff */
[--C-:B------:R-:W-:Y:S01]  /*3220*/  @!P5 IMAD.IADD R132, R132, 0x1, -R3.reuse ;  /* 0x000000018484d824 */ /* 0x100fe200078e0a03 */
[----:B------:R-:W-:Y:S01]  /*3230*/  ISETP.GE.AND P5, PT, R147, RZ, PT ;  /* 0x000000ff9300720c */ /* 0x000fe20003fa6270 */
[--C-:B------:R-:W-:Y:S01]  /*3240*/  @!P3 IMAD.IADD R118, R118, 0x1, -R3.reuse ;  /* 0x000000017676b824 */ /* 0x100fe200078e0a03 */
[C---:B------:R-:W-:Y:S01]  /*3250*/  ISETP.GT.U32.AND P3, PT, R3.reuse, R128, PT ;  /* 0x000000800300720c */ /* 0x040fe20003f64070 */
[--C-:B------:R-:W-:Y:S01]  /*3260*/  @!P6 IMAD.IADD R120, R120, 0x1, -R3.reuse ;  /* 0x000000017878e824 */ /* 0x100fe200078e0a03 */
[----:B------:R-:W-:Y:S01]  /*3270*/  ISETP.GT.U32.AND P4, PT, R3, R130, PT ;  /* 0x000000820300720c */ /* 0x000fe20003f84070 */
[--C-:B------:R-:W-:Y:S01]  /*3280*/  @!P1 IMAD.IADD R126, R126, 0x1, -R3.reuse ;  /* 0x000000017e7e9824 */ /* 0x100fe200078e0a03 */
[----:B------:R-:W-:Y:S01]  /*3290*/  LOP3.LUT R4, R4, 0x600000, RZ, 0xc0, !PT ;  /* 0x0060000004047812 */ /* 0x000fe200078ec0ff */
[--C-:B------:R-:W-:Y:S01]  /*32a0*/  @!P2 IMAD.IADD R134, R134, 0x1, -R3.reuse ;  /* 0x000000018686a824 */ /* 0x100fe200078e0a03 */
[----:B------:R-:W-:Y:S01]  /*32b0*/  ISETP.GE.AND P1, PT, R0, RZ, PT ;  /* 0x000000ff0000720c */ /* 0x000fe20003f26270 */
[----:B------:R-:W-:Y:S01]  /*32c0*/  @!P0 IMAD.IADD R124, R124, 0x1, -R3 ;  /* 0x000000017c7c8824 */ /* 0x000fe200078e0a03 */
[----:B------:R-:W-:Y:S01]  /*32d0*/  ISETP.GE.AND P2, PT, R145, RZ, PT ;  /* 0x000000ff9100720c */ /* 0x000fe20003f46270 */
[----:B------:R-:W-:Y:S01]  /*32e0*/  IMAD.SHL.U32 R7, R219, 0x2, RZ ;  /* 0x00000002db077824 */ /* 0x000fe200078e00ff */
[----:B------:R-:W-:Y:S01]  /*32f0*/  R2UR UR10, R4 ;  /* 0x00000000040a72ca */ /* 0x000fe200000e0000 */
[----:B------:R-:W-:Y:S01]  /*3300*/  IMAD.MOV.U32 R4, RZ, RZ, R5 ;  /* 0x000000ffff047224 */ /* 0x000fe200078e0005 */
[----:B------:R-:W-:Y:S01]  /*3310*/  ISETP.GT.U32.AND P6, PT, R3, R132, PT ;  /* 0x000000840300720c */ /* 0x000fe20003fc4070 */
[--C-:B------:R-:W-:Y:S01]  /*3320*/  @!P3 IMAD.IADD R128, R128, 0x1, -R3.reuse ;  /* 0x000000018080b824 */ /* 0x100fe200078e0a03 */
[----:B------:R-:W-:Y:S01]  /*3330*/  ISETP.GE.AND P3, PT, R142, RZ, PT ;  /* 0x000000ff8e00720c */ /* 0x000fe20003f66270 */
[----:B------:R-:W-:Y:S01]  /*3340*/  @!P5 IMAD.MOV R4, RZ, RZ, -R4 ;  /* 0x000000ffff04d224 */ /* 0x000fe200078e0a04 */
[----:B------:R-:W-:Y:S01]  /*3350*/  ISETP.GE.AND P5, PT, R143, RZ, PT ;  /* 0x000000ff8f00720c */ /* 0x000fe20003fa6270 */
[--C-:B------:R-:W-:Y:S01]  /*3360*/  @!P4 IMAD.IADD R130, R130, 0x1, -R3.reuse ;  /* 0x000000018282c824 */ /* 0x100fe200078e0a03 */
[----:B------:R-:W-:Y:S01]  /*3370*/  ISETP.GE.AND P4, PT, R144, RZ, PT ;  /* 0x000000ff9000720c */ /* 0x000fe20003f86270 */
[----:B------:R-:W-:Y:S01]  /*3380*/  @!P1 IMAD.MOV R8, RZ, RZ, -R8 ;  /* 0x000000ffff089224 */ /* 0x000fe200078e0a08 */
[----:B------:R-:W-:Y:S01]  /*3390*/  ISETP.GE.AND P1, PT, R141, RZ, PT ;  /* 0x000000ff8d00720c */ /* 0x000fe20003f26270 */
[----:B------:R-:W-:Y:S01]  /*33a0*/  @!P2 IMAD.MOV R10, RZ, RZ, -R10 ;  /* 0x000000ffff0aa224 */ /* 0x000fe200078e0a0a */
[----:B------:R-:W-:Y:S01]  /*33b0*/  ISETP.GE.AND P2, PT, R140, RZ, PT ;  /* 0x000000ff8c00720c */ /* 0x000fe20003f46270 */
[----:B------:R-:W-:Y:S01]  /*33c0*/  IMAD.MOV.U32 R5, RZ, RZ, R40 ;  /* 0x000000ffff057224 */ /* 0x000fe200078e0028 */
[----:B------:R-:W-:Y:S01]  /*33d0*/  LOP3.LUT R2, R7, 0x90, R2, 0x78, !PT ;  /* 0x0000009007027812 */ /* 0x000fe200078e7802 */
[----:B------:R-:W-:Y:S01]  /*33e0*/  @!P6 IMAD.IADD R132, R132, 0x1, -R3 ;  /* 0x000000018484e824 */ /* 0x000fe200078e0a03 */
[----:B--2---:R-:W-:Y:S01]  /*33f0*/  R2UR UR8, R9 ;  /* 0x00000000090872ca */ /* 0x004fe200000e0000 */
[----:B------:R-:W-:Y:S01]  /*3400*/  @!P3 IMAD.MOV R16, RZ, RZ, -R16 ;  /* 0x000000ffff10b224 */ /* 0x000fe200078e0a10 */
[----:B------:R-:W-:Y:S01]  /*3410*/  ISETP.GE.AND P3, PT, R137, RZ, PT ;  /* 0x000000ff8900720c */ /* 0x000fe20003f66270 */
        /* <DEDUP_REMOVED lines=8> */
[----:B------:R-:W-:Y:S01]  /*34a0*/  IMAD.MOV.U32 R3, RZ, RZ, R38 ;  /* 0x000000ffff037224 */ /* 0x000fe200078e0026 */
[----:B------:R-:W-:Y:S01]  /*34b0*/  ISETP.NE.AND P0, PT, R22, RZ, PT ;  /* 0x000000ff1600720c */ /* 0x000fe20003f05270 */
[----:B------:R-:W-:Y:S01]  /*34c0*/  IMAD.MOV.U32 R7, RZ, RZ, R46 ;  /* 0x000000ffff077224 */ /* 0x000fe200078e002e */
        /* <DEDUP_REMOVED lines=12> */
[----:B------:R-:W-:Y:S01]  /*3590*/  @!P0 LOP3.LUT R4, RZ, R22, RZ, 0x33, !PT ;  /* 0x00000016ff048212 */ /* 0x000fe200078e33ff */
[----:B------:R-:W-:Y:S01]  /*35a0*/  IMAD.MOV.U32 R9, RZ, RZ, R48 ;  /* 0x000000ffff097224 */ /* 0x000fe200078e0030 */
[----:B------:R-:W-:Y:S01]  /*35b0*/  ISETP.NE.AND P0, PT, R23, RZ, PT ;  /* 0x000000ff1700720c */ /* 0x000fe20003f05270 */
[----:B------:R-:W-:Y:S01]  /*35c0*/  @!P3 IMAD.MOV R5, RZ, RZ, -R5 ;  /* 0x000000ffff05b224 */ /* 0x000fe200078e0a05 */
[----:B------:R-:W-:Y:S01]  /*35d0*/  ISETP.GE.AND P3, PT, R49, RZ, PT ;  /* 0x000000ff3100720c */ /* 0x000fe20003f66270 */
[----:B------:R-:W-:Y:S01]  /*35e0*/  @!P5 IMAD.MOV R3, RZ, RZ, -R3 ;  /* 0x000000ffff03d224 */ /* 0x000fe200078e0a03 */
[----:B------:R-:W-:Y:S01]  /*35f0*/  ISETP.GE.AND P5, PT, R47, RZ, PT ;  /* 0x000000ff2f00720c */ /* 0x000fe20003fa6270 */
[----:B------:R-:W-:Y:S01]  /*3600*/  @!P4 IMAD.MOV R45, RZ, RZ, -R45 ;  /* 0x000000ffff2dc224 */ /* 0x000fe200078e0a2d */
[----:B------:R-:W-:Y:S01]  /*3610*/  ISETP.GE.AND P4, PT, R123, RZ, PT ;  /* 0x000000ff7b00720c */ /* 0x000fe20003f86270 */
[----:B------:R-:W-:Y:S01]  /*3620*/  IMAD.MOV.U32 R47, RZ, RZ, R42 ;  /* 0x000000ffff2f7224 */ /* 0x000fe200078e002a */
[----:B------:R-:W2:Y:S01]  /*3630*/  LDC.64 R22, c[0x0][0x3a0] ;  /* 0x0000e800ff167b82 */ /* 0x000ea20000000a00 */
[----:B------:R-:W-:Y:S01]  /*3640*/  IMAD.MOV.U32 R49, RZ, RZ, R44 ;  /* 0x000000ffff317224 */ /* 0x000fe200078e002c */
[C---:B------:R-:W-:Y:S01]  /*3650*/  SEL R40, R168.reuse, R10, !P0 ;  /* 0x0000000aa8287207 */ /* 0x040fe20004000000 */
[----:B------:R-:W-:Y:S01]  /*3660*/  @!P1 IMAD.MOV R47, RZ, RZ, -R47 ;  /* 0x000000ffff2f9224 */ /* 0x000fe200078e0a2f */
[----:B------:R-:W-:Y:S01]  /*3670*/  ISETP.GE.AND P1, PT, R121, RZ, PT ;  /* 0x000000ff7900720c */ /* 0x000fe20003f26270 */
[----:B------:R-:W-:Y:S01]  /*3680*/  @!P2 IMAD.MOV R49, RZ, RZ, -R49 ;  /* 0x000000ffff31a224 */ /* 0x000fe200078e0a31 */
[----:B------:R-:W-:Y:S01]  /*3690*/  ISETP.GE.AND P2, PT, R119, RZ, PT ;  /* 0x000000ff7700720c */ /* 0x000fe20003f46270 */
        /* <DEDUP_REMOVED lines=8> */
[----:B------:R-:W-:Y:S01]  /*3720*/  IMAD.MOV.U32 R53, RZ, RZ, R52 ;  /* 0x000000ffff357224 */ /* 0x000fe200078e0034 */
[C---:B------:R-:W-:Y:S01]  /*3730*/  SEL R44, R168.reuse, R18, !P0 ;  /* 0x00000012a82c7207 */ /* 0x040fe20004000000 */
[----:B------:R-:W-:Y:S01]  /*3740*/  @!P3 IMAD.MOV R51, RZ, RZ, -R51 ;  /* 0x000000ffff33b224 */ /* 0x000fe200078e0a33 */
[----:B------:R-:W-:Y:S01]  /*3750*/  ISETP.GE.AND P3, PT, R117, RZ, PT ;  /* 0x000000ff7500720c */ /* 0x000fe20003f66270 */
        /* <DEDUP_REMOVED lines=34> */
[----:B-1----:R-:W-:Y:S01]  /*3980*/  IMAD R17, R193, R20, RZ ;  /* 0x00000014c1117224 */ /* 0x002fe200078e02ff */
[----:B------:R-:W-:Y:S01]  /*3990*/  SEL R62, R168, R70, !P0 ;  /* 0x00000046a83e7207 */ /* 0x000fe20004000000 */
[----:B--2---:R-:W-:Y:S01]  /*39a0*/  VIADD R236, R22, 0x3f ;  /* 0x0000003f16ec7836 */ /* 0x004fe20000000000 */
[----:B------:R-:W-:Y:S01]  /*39b0*/  SEL R64, R168, R72, !P0 ;  /* 0x00000048a8407207 */ /* 0x000fe20004000000 */
        /* <DEDUP_REMOVED lines=10> */
[C---:B------:R-:W-:Y:S01]  /*3a60*/  IMAD R167, R20.reuse, 0x2, R17 ;  /* 0x0000000214a77824 */ /* 0x040fe200078e0211 */
[----:B------:R1:W-:Y:S01]  /*3a70*/  STL [R1], R236 ;  /* 0x000000ec01007387 */ /* 0x0003e20000100800 */
        /* <DEDUP_REMOVED lines=12> */
[----:B------:R-:W-:Y:S01]  /*3b40*/  IMAD R169, R20, 0x2, R167 ;  /* 0x0000000214a97824 */ /* 0x000fe200078e02a7 */
[C---:B------:R-:W-:Y:S01]  /*3b50*/  SEL R125, R168.reuse, R78, !P0 ;  /* 0x0000004ea87d7207 */ /* 0x040fe20004000000 */
[----:B------:R-:W-:Y:S01]  /*3b60*/  @!P6 IMAD.MOV R136, RZ, RZ, -R136 ;  /* 0x000000ffff88e224 */ /* 0x000fe200078e0a88 */
        /* <DEDUP_REMOVED lines=12> */
[----:B------:R-:W-:Y:S01]  /*3c30*/  SEL R92, R168, R6, !P0 ;  /* 0x00000006a85c7207 */ /* 0x000fe20004000000 */
[----:B------:R-:W-:Y:S01]  /*3c40*/  IMAD R23, R4, R23, RZ ;  /* 0x0000001704177224 */ /* 0x000fe200078e02ff */
        /* <DEDUP_REMOVED lines=13> */
[----:B------:R-:W-:Y:S01]  /*3d20*/  UIADD3 UR10, UPT, UPT, UR8, UR10, URZ ;  /* 0x0000000a080a7290 */ /* 0x000fe2000fffe0ff */
        /* <DEDUP_REMOVED lines=12> */
[----:B------:R-:W-:-:S02]  /*3df0*/  SEL R39, R168, R26, !P0 ;  /* 0x0000001aa8277207 */ /* 0x000fc40004000000 */
[----:B------:R-:W-:Y:S01]  /*3e00*/  SEL R61, R168, R68, !P0 ;  /* 0x00000044a83d7207 */ /* 0x000fe20004000000 */
[----:B------:R-:W-:Y:S01]  /*3e10*/  IMAD R26, R20, 0x2, R19 ;  /* 0x00000002141a7824 */ /* 0x000fe200078e0213 */
[C---:B------:R-:W-:Y:S01]  /*3e20*/  SEL R63, R168.reuse, R74, !P0 ;  /* 0x0000004aa83f7207 */ /* 0x040fe20004000000 */
[----:B------:R-:W-:Y:S01]  /*3e30*/  @!P4 IMAD.MOV R126, RZ, RZ, -R126 ;  /* 0x000000ffff7ec224 */ /* 0x000fe200078e0a7e */
[----:B------:R-:W-:Y:S01]  /*3e40*/  SEL R65, R168, R76, !P0 ;  /* 0x0000004ca8417207 */ /* 0x000fe20004000000 */
[----:B------:R-:W-:Y:S01]  /*3e50*/  IMAD R28, R20, 0x2, R26 ;  /* 0x00000002141c7824 */ /* 0x000fe200078e021a */
[C---:B------:R-:W-:Y:S01]  /*3e60*/  SEL R37, R168.reuse, R16, !P0 ;  /* 0x00000010a8257207 */ /* 0x040fe20004000000 */
[----:B------:R-:W-:Y:S01]  /*3e70*/  @!P5 IMAD.MOV R128, RZ, RZ, -R128 ;  /* 0x000000ffff80d224 */ /* 0x000fe200078e0a80 */
[C---:B------:R-:W-:Y:S01]  /*3e80*/  SEL R52, R168.reuse, R3, !P0 ;  /* 0x00000003a8347207 */ /* 0x040fe20004000000 */
[----:B------:R-:W-:Y:S01]  /*3e90*/  @!P3 IMAD.MOV R130, RZ, RZ, -R130 ;  /* 0x000000ffff82b224 */ /* 0x000fe200078e0a82 */
[C---:B------:R-:W-:Y:S01]  /*3ea0*/  SEL R50, R168.reuse, R5, !P0 ;  /* 0x00000005a8327207 */ /* 0x040fe20004000000 */
[----:B------:R-:W-:Y:S01]  /*3eb0*/  @!P1 IMAD.MOV R132, RZ, RZ, -R132 ;  /* 0x000000ffff849224 */ /* 0x000fe200078e0a84 */
[C---:B------:R-:W-:Y:S01]  /*3ec0*/  SEL R47, R168.reuse, R47, !P0 ;  /* 0x0000002fa82f7207 */ /* 0x040fe20004000000 */
[----:B------:R-:W-:Y:S01]  /*3ed0*/  @!P2 IMAD.MOV R134, RZ, RZ, -R134 ;  /* 0x000000ffff86a224 */ /* 0x000fe200078e0a86 */
[----:B------:R-:W-:Y:S01]  /*3ee0*/  SEL R49, R168, R49, !P0 ;  /* 0x00000031a8317207 */ /* 0x000fe20004000000 */
[----:B------:R-:W-:Y:S01]  /*3ef0*/  IMAD R29, R20, 0x2, R28 ;  /* 0x00000002141d7824 */ /* 0x000fe200078e021c */
[----:B------:R-:W-:-:S02]  /*3f00*/  SEL R56, R168, R7, !P0 ;  /* 0x00000007a8387207 */ /* 0x000fc40004000000 */
[----:B------:R-:W-:Y:S01]  /*3f10*/  SEL R54, R168, R9, !P0 ;  /* 0x00000009a8367207 */ /* 0x000fe20004000000 */
[----:B------:R-:W-:Y:S01]  /*3f20*/  IMAD R81, R20, 0x2, R29 ;  /* 0x0000000214517824 */ /* 0x000fe200078e021d */
[C---:B------:R-:W-:Y:S02]  /*3f30*/  SEL R51, R168.reuse, R51, !P0 ;  /* 0x00000033a8337207 */ /* 0x040fe40004000000 */
[C---:B------:R-:W-:Y:S02]  /*3f40*/  SEL R53, R168.reuse, R53, !P0 ;  /* 0x00000035a8357207 */ /* 0x040fe40004000000 */
[C---:B------:R-:W-:Y:S02]  /*3f50*/  SEL R60, R168.reuse, R11, !P0 ;  /* 0x0000000ba83c7207 */ /* 0x040fe40004000000 */
[C---:B------:R-:W-:Y:S02]  /*3f60*/  SEL R58, R168.reuse, R13, !P0 ;  /* 0x0000000da83a7207 */ /* 0x040fe40004000000 */
[----:B------:R-:W-:-:S02]  /*3f70*/  SEL R55, R168, R55, !P0 ;  /* 0x00000037a8377207 */ /* 0x000fc40004000000 */
[C---:B------:R-:W-:Y:S02]  /*3f80*/  SEL R57, R168.reuse, R57, !P0 ;  /* 0x00000039a8397207 */ /* 0x040fe40004000000 */
        /* <DEDUP_REMOVED lines=29> */
[----:B------:R-:W-:Y:S01]  /*4160*/  SEL R168, R168, R136, !P0 ;  /* 0x00000088a8a87207 */ /* 0x000fe20004000000 */
[----:B------:R-:W-:Y:S01]  /*4170*/  BAR.SYNC.DEFER_BLOCKING 0x0 ;  /* 0x0000000000007b1d */ /* 0x000fe20000010000 */
[----:B------:R-:W-:-:S05]  /*4180*/  LOP3.LUT P1, RZ, R101, 0x7f, RZ, 0xc0, !PT ;  /* 0x0000007f65ff7812 */ /* 0x000fca000782c0ff */
[----:B-1--4-:R-:W-:Y:S08]  /*4190*/  BRA.U UP0, `(.L_x_5) ;  /* 0x0000000100187547 */ /* 0x012ff0000b800000 */
[----:B------:R-:W-:Y:S01]  /*41a0*/  ELECT P0, URZ, PT ;  /* 0x0000000000ff782f */ /* 0x000fe20003800000 */
[----:B------:R-:W-:Y:S01]  /*41b0*/  IMAD.MOV.U32 R3, RZ, RZ, 0x1 ;  /* 0x00000001ff037424 */ /* 0x000fe200078e00ff */
[----:B------:R-:W-:Y:S01]  /*41c0*/  UMOV UR5, 0x40 ;  /* 0x0000004000057882 */ /* 0x000fe20000000000 */
[----:B------:R-:W-:Y:S01]  /*41d0*/  UVIRTCOUNT.DEALLOC.SMPOOL 0x80 ;  /* 0x000000800000784c */ /* 0x000fe20000000000 */
[----:B------:R-:W-:-:S09]  /*41e0*/  ULEA UR5, UR4, UR5, 0x18 ;  /* 0x0000000504057291 */ /* 0x000fd2000f8ec0ff */
[----:B------:R1:W-:Y:S03]  /*41f0*/  @P0 STS.U8 [UR5], R3 ;  /* 0x00000003ff000988 */ /* 0x0003e60008000005 */
.L_x_5:
[----:B------:R-:W-:Y:S01]  /*4200*/  STTM.16dp32bit_t0_t15.x64 tmem[UR10], RZ ;  /* 0x000000ff000079ed */ /* 0x000fe20008b0000a */
[----:B------:R-:W-:Y:S01]  /*4210*/  STTM.16dp32bit_t16_t31.x64 tmem[UR10+0x40], RZ ;  /* 0x000040ff000079ed */ /* 0x000fe20008b2000a */
[----:B------:R-:W2:Y:S02]  /*4220*/  FENCE.VIEW.ASYNC.T ;  /* 0x00000000000073c6 */ /* 0x000ea40000000200 */
[----:B--2---:R-:W-:Y:S01]  /*4230*/  VOTEU.ALL UP1, P1 ;  /* 0x0000000000ff7886 */ /* 0x004fe20000820000 */
[----:B------:R-:W-:Y:S01]  /*4240*/  IMAD R27, R20, 0x2, R81 ;  /* 0x00000002141b7824 */ /* 0x000fe200078e0251 */
[----:B------:R-:W-:Y:S01]  /*4250*/  VOTEU.ALL UP2, P1 ;  /* 0x0000000000ff7886 */ /* 0x000fe20000840000 */
[----:B------:R-:W-:Y:S01]  /*4260*/  ISETP.GT.AND P0, PT, R236, 0x3f, PT ;  /* 0x0000003fec00780c */ /* 0x000fe20003f04270 */
[----:B------:R-:W-:Y:S01]  /*4270*/  IMAD.SHL.U32 R86, R23, 0x2, RZ ;  /* 0x0000000217567824 */ /* 0x000fe200078e00ff */
[----:B------:R-:W-:-:S04]  /*4280*/  @!UP1 UIADD3 UR4, UPT, UPT, -UR6, 0x100000, URZ ;  /* 0x0010000006049890 */ /* 0x000fc8000fffe1ff */
[----:B------:R-:W-:Y:S02]  /*4290*/  @!UP1 USHF.L.U32 UR5, UR4, 0xb, URZ ;  /* 0x0000000b04059899 */ /* 0x000fe400080006ff */
[----:B------:R-:W-:Y:S01]  /*42a0*/  @!UP1 USHF.L.U32 UR4, UR4, 0x1, URZ ;  /* 0x0000000104049899 */ /* 0x000fe200080006ff */
[----:B------:R-:W-:Y:S01]  /*42b0*/  BAR.SYNC.DEFER_BLOCKING 0x0 ;  /* 0x0000000000007b1d */ /* 0x000fe20000010000 */
[----:B------:R-:W-:Y:S01]  /*42c0*/  IMAD R80, R20, 0x2, R27 ;  /* 0x0000000214507824 */ /* 0x000fe200078e021b */
[----:B------:R-:W-:Y:S02]  /*42d0*/  ISETP.LT.AND P2, PT, R25, R22, P0 ;  /* 0x000000161900720c */ /* 0x000fe40000741270 */
[----:B------:R-:W-:Y:S01]  /*42e0*/  IADD3 R170, P3, PT, R86, UR16, RZ ;  /* 0x0000001056aa7c10 */ /* 0x000fe2000ff7e0ff */
[----:B-1----:R-:W-:-:S03]  /*42f0*/  IMAD R3, R20, 0x2, R80 ;  /* 0x0000000214037824 */ /* 0x002fc600078e0250 */
[----:B------:R-:W-:Y:S01]  /*4300*/  LEA.HI.X.SX32 R195, R23, UR17, 0x1, P3 ;  /* 0x0000001117c37c11 */ /* 0x000fe200098f0eff */
[----:B------:R-:W-:Y:S01]  /*4310*/  IMAD R9, R20, 0x2, R3 ;  /* 0x0000000214097824 */ /* 0x000fe200078e0203 */
[----:B------:R-:W-:-:S03]  /*4320*/  LEA R4, P3, R213, R170, 0x1 ;  /* 0x000000aad5047211 */ /* 0x000fc600078608ff */
[C---:B------:R-:W-:Y:S01]  /*4330*/  IMAD R25, R20.reuse, 0x2, R9 ;  /* 0x0000000214197824 */ /* 0x040fe200078e0209 */
[----:B------:R-:W-:Y:S01]  /*4340*/  LEA.HI.X.SX32 R5, R213, R195, 0x1, P3 ;  /* 0x000000c3d5057211 */ /* 0x000fe200018f0eff */
[----:B------:R-:W1:Y:S02]  /*4350*/  FENCE.VIEW.ASYNC.S ;  /* 0x00000000000073c6 */ /* 0x000e640000000000 */
[----:B-1----:R1:W2:Y:S02]  /*4360*/  @!UP2 SYNCS.EXCH.64 URZ, [UR11], UR4 ;  /* 0x000000040bffa5b2 */ /* 0x0022a40008000100 */
[----:B--2---:R-:W-:Y:S01]  /*4370*/  BAR.SYNC.DEFER_BLOCKING 0x0 ;  /* 0x0000000000007b1d */ /* 0x004fe20000010000 */
[----:B------:R-:W-:Y:S01]  /*4380*/  IMAD R31, R20, 0x2, R25 ;  /* 0x00000002141f7824 */ /* 0x000fe200078e0219 */
[----:B------:R-:W-:-:S03]  /*4390*/  ISETP.LT.AND P4, PT, R15, R22, P0 ;  /* 0x000000160f00720c */ /* 0x000fc60000781270 */
[----:B------:R-:W-:Y:S01]  /*43a0*/  IMAD R11, R20, 0x2, R31 ;  /* 0x00000002140b7824 */ /* 0x000fe200078e021f */
[----:B------:R-:W-:-:S03]  /*43b0*/  LOP3.LUT R218, R193, 0x18, RZ, 0xfc, !PT ;  /* 0x00000018c1da7812 */ /* 0x000fc600078efcff */
[C---:B------:R-:W-:Y:S01]  /*43c0*/  IMAD R13, R20.reuse, 0x2, R11 ;  /* 0x00000002140d7824 */ /* 0x040fe200078e020b */
[----:B------:R-:W-:Y:S01]  /*43d0*/  LOP3.LUT R217, R193, 0x1a, RZ, 0xfc, !PT ;  /* 0x0000001ac1d97812 */ /* 0x000fe200078efcff */
[----:B-1----:R-:W1:Y:S02]  /*43e0*/  LDCU UR4, c[0x0][0x3b0] ;  /* 0x00007600ff0477ac */ /* 0x002e640008000800 */
[----:B------:R-:W-:Y:S01]  /*43f0*/  IMAD R87, R20, 0x2, R13 ;  /* 0x0000000214577824 */ /* 0x000fe200078e020d */
[----:B------:R-:W-:Y:S02]  /*4400*/  PRMT R196, RZ, 0x7610, R196 ;  /* 0x00007610ffc47816 */ /* 0x000fe400000000c4 */
[----:B------:R-:W-:Y:S01]  /*4410*/  ISETP.LT.AND P3, PT, R218, R22, P0 ;  /* 0x00000016da00720c */ /* 0x000fe20000761270 */
[----:B------:R-:W-:Y:S01]  /*4420*/  IMAD R85, R20, 0x2, R87 ;  /* 0x0000000214557824 */ /* 0x000fe200078e0257 */
[----:B0-----:R0:W2:Y:S01]  /*4430*/  @P2 LDG.E.U16 R194, desc[UR20][R4.64] ;  /* 0x0000001404c22981 */ /* 0x0010a2000c1e1500 */
[----:B------:R-:W-:-:S02]  /*4440*/  LEA R6, P2, R29, R170, 0x1 ;  /* 0x000000aa1d067211 */ /* 0x000fc400078408ff */
[----:B------:R-:W-:Y:S02]  /*4450*/  PRMT R192, RZ, 0x7610, R192 ;  /* 0x00007610ffc07816 */ /* 0x000fe400000000c0 */
[-C--:B------:R-:W-:Y:S02]  /*4460*/  LEA.HI.X.SX32 R7, R29, R195.reuse, 0x1, P2 ;  /* 0x000000c31d077211 */ /* 0x080fe400010f0eff */
[----:B------:R-:W-:Y:S01]  /*4470*/  ISETP.LT.AND P2, PT, R217, R22, P0 ;  /* 0x00000016d900720c */ /* 0x000fe20000741270 */
[C---:B------:R-:W-:Y:S01]  /*4480*/  IMAD R15, R20.reuse, 0x2, R85 ;  /* 0x00000002140f7824 */ /* 0x040fe200078e0255 */
[C---:B0-----:R-:W-:Y:S01]  /*4490*/  LEA R4, P5, R3.reuse, R170, 0x1 ;  /* 0x000000aa03047211 */ /* 0x041fe200078a08ff */
[----:B------:R0:W3:Y:S01]  /*44a0*/  @P4 LDG.E.U16 R196, desc[UR20][R6.64] ;  /* 0x0000001406c44981 */ /* 0x0000e2000c1e1500 */
[----:B------:R-:W-:Y:S01]  /*44b0*/  PRMT R180, RZ, 0x7610, R180 ;  /* 0x00007610ffb47816 */ /* 0x000fe200000000b4 */
[----:B------:R-:W-:Y:S01]  /*44c0*/  IMAD R89, R20, 0x2, R15 ;  /* 0x0000000214597824 */ /* 0x000fe200078e020f */
[----:B------:R-:W-:-:S02]  /*44d0*/  LEA.HI.X.SX32 R5, R3, R195, 0x1, P5 ;  /* 0x000000c303057211 */ /* 0x000fc400028f0eff */
[----:B------:R-:W-:Y:S02]  /*44e0*/  LOP3.LUT R3, R193, 0x20, RZ, 0xfc, !PT ;  /* 0x00000020c1037812 */ /* 0x000fe400078efcff */
[C---:B0-----:R-:W-:Y:S01]  /*44f0*/  LEA R6, P4, R9.reuse, R170, 0x1 ;  /* 0x000000aa09067211 */ /* 0x041fe200078808ff */
[----:B------:R0:W4:Y:S03]  /*4500*/  @P3 LDG.E.U16 R192, desc[UR20][R4.64] ;  /* 0x0000001404c03981 */ /* 0x000126000c1e1500 */
[----:B------:R-:W-:Y:S01]  /*4510*/  LEA.HI.X.SX32 R7, R9, R195, 0x1, P4 ;  /* 0x000000c309077211 */ /* 0x000fe200020f0eff */
[----:B------:R-:W-:Y:S01]  /*4520*/  IMAD R91, R20, 0x2, R89 ;  /* 0x00000002145b7824 */ /* 0x000fe200078e0259 */
[----:B------:R-:W-:-:S03]  /*4530*/  ISETP.LT.AND P3, PT, R3, R22, P0 ;  /* 0x000000160300720c */ /* 0x000fc60000761270 */
[----:B------:R5:W2:Y:S01]  /*4540*/  @P2 LDG.E.U16 R180, desc[UR20][R6.64] ;  /* 0x0000001406b42981 */ /* 0x000aa2000c1e1500 */
[----:B0-----:R-:W-:Y:S01]  /*4550*/  LOP3.LUT R4, R193, 0x22, RZ, 0xfc, !PT ;  /* 0x00000022c1047812 */ /* 0x001fe200078efcff */
[----:B------:R-:W-:-:S03]  /*4560*/  IMAD R33, R20, 0x2, R91 ;  /* 0x0000000214217824 */ /* 0x000fc600078e025b */
[----:B------:R-:W-:Y:S02]  /*4570*/  ISETP.LT.AND P2, PT, R4, R22, P0 ;  /* 0x000000160400720c */ /* 0x000fe40000741270 */
[CC--:B-----5:R-:W-:Y:S02]  /*4580*/  LEA R6, P4, R11.reuse, R170.reuse, 0x1 ;  /* 0x000000aa0b067211 */ /* 0x0e0fe400078808ff */
[----:B------:R-:W-:Y:S02]  /*4590*/  PRMT R191, RZ, 0x7610, R191 ;  /* 0x00007610ffbf7816 */ /* 0x000fe400000000bf */
[-C--:B------:R-:W-:Y:S01]  /*45a0*/  LEA.HI.X.SX32 R7, R11, R195.reuse, 0x1, P4 ;  /* 0x000000c30b077211 */ /* 0x080fe200020f0eff */
[C---:B------:R-:W-:Y:S01]  /*45b0*/  IMAD R11, R20.reuse, 0x2, R33 ;  /* 0x00000002140b7824 */ /* 0x040fe200078e0221 */
[----:B------:R-:W-:Y:S02]  /*45c0*/  LEA R8, P5, R13, R170, 0x1 ;  /* 0x000000aa0d087211 */ /* 0x000fe400078a08ff */
[----:B------:R-:W-:Y:S01]  /*45d0*/  LOP3.LUT R5, R193, 0x28, RZ, 0xfc, !PT ;  /* 0x00000028c1057812 */ /* 0x000fe200078efcff */
[C---:B------:R-:W-:Y:S01]  /*45e0*/  IMAD R95, R20.reuse, 0x2, R11 ;  /* 0x00000002145f7824 */ /* 0x040fe200078e020b */
[----:B------:R-:W-:Y:S01]  /*45f0*/  PRMT R187, RZ, 0x7610, R187 ;  /* 0x00007610ffbb7816 */ /* 0x000fe200000000bb */
[----:B------:R0:W5:Y:S01]  /*4600*/  @P3 LDG.E.U16 R191, desc[UR20][R6.64] ;  /* 0x0000001406bf3981 */ /* 0x000162000c1e1500 */
[----:B------:R-:W-:Y:S01]  /*4610*/  LEA.HI.X.SX32 R9, R13, R195, 0x1, P5 ;  /* 0x000000c30d097211 */ /* 0x000fe200028f0eff */
[----:B------:R-:W-:Y:S01]  /*4620*/  IMAD R97, R20, 0x2, R95 ;  /* 0x0000000214617824 */ /* 0x000fe200078e025f */
[----:B------:R-:W-:-:S03]  /*4630*/  ISETP.LT.AND P3, PT, R5, R22, P0 ;  /* 0x000000160500720c */ /* 0x000fc60000761270 */
[----:B------:R1:W2:Y:S01]  /*4640*/  @P2 LDG.E.U16 R187, desc[UR20][R8.64] ;  /* 0x0000001408bb2981 */ /* 0x0002a2000c1e1500 */
[----:B------:R-:W-:Y:S01]  /*4650*/  IMAD R83, R20, 0x2, R97 ;  /* 0x0000000214537824 */ /* 0x000fe200078e0261 */
[C---:B0-----:R-:W-:Y:S02]  /*4660*/  LOP3.LUT R6, R193.reuse, 0x30, RZ, 0xfc, !PT ;  /* 0x00000030c1067812 */ /* 0x041fe400078efcff */
[----:B------:R-:W-:Y:S02]  /*4670*/  LOP3.LUT R7, R193, 0x38, RZ, 0xfc, !PT ;  /* 0x00000038c1077812 */ /* 0x000fe400078efcff */
[----:B------:R-:W-:Y:S02]  /*4680*/  ISETP.LT.AND P4, PT, R6, R22, P0 ;  /* 0x000000160600720c */ /* 0x000fe40000781270 */
[C---:B-1----:R-:W-:Y:S02]  /*4690*/  LEA R8, P2, R15.reuse, R170, 0x1 ;  /* 0x000000aa0f087211 */ /* 0x042fe400078408ff */
[----:B------:R-:W-:Y:S01]  /*46a0*/  PRMT R190, RZ, 0x7610, R190 ;  /* 0x00007610ffbe7816 */ /* 0x000fe200000000be */
[----:B------:R-:W-:Y:S01]  /*46b0*/  IMAD R99, R20, 0x2, R83 ;  /* 0x0000000214637824 */ /* 0x000fe200078e0253 */
[----:B------:R-:W-:-:S02]  /*46c0*/  LEA.HI.X.SX32 R9, R15, R195, 0x1, P2 ;  /* 0x000000c30f097211 */ /* 0x000fc400010f0eff */
[----:B------:R-:W-:Y:S02]  /*46d0*/  ISETP.LT.AND P2, PT, R7, R22, P0 ;  /* 0x000000160700720c */ /* 0x000fe40000741270 */
[-C--:B------:R-:W-:Y:S01]  /*46e0*/  LEA R10, P5, R11, R170.reuse, 0x1 ;  /* 0x000000aa0b0a7211 */ /* 0x080fe200078a08ff */
[----:B------:R0:W2:Y:S01]  /*46f0*/  @P3 LDG.E.U16 R190, desc[UR20][R8.64] ;  /* 0x0000001408be3981 */ /* 0x0000a2000c1e1500 */
[----:B------:R-:W-:Y:S02]  /*4700*/  PRMT R189, RZ, 0x7610, R189 ;  /* 0x00007610ffbd7816 */ /* 0x000fe400000000bd */
[----:B------:R-:W-:Y:S02]  /*4710*/  LEA R12, P3, R99, R170, 0x1 ;  /* 0x000000aa630c7211 */ /* 0x000fe400078608ff */
[----:B------:R-:W-:Y:S02]  /*4720*/  LEA.HI.X.SX32 R11, R11, R195, 0x1, P5 ;  /* 0x000000c30b0b7211 */ /* 0x000fe400028f0eff */
[----:B------:R-:W-:-:S02]  /*4730*/  PRMT R188, RZ, 0x7610, R188 ;  /* 0x00007610ffbc7816 */ /* 0x000fc400000000bc */
[C---:B0-----:R-:W-:Y:S01]  /*4740*/  LOP3.LUT R8, R193.reuse, 0x2a, RZ, 0xfc, !PT ;  /* 0x0000002ac1087812 */ /* 0x041fe200078efcff */
[----:B------:R0:W2:Y:S01]  /*4750*/  @P4 LDG.E.U16 R189, desc[UR20][R10.64] ;  /* 0x000000140abd4981 */ /* 0x0000a2000c1e1500 */
[----:B------:R-:W-:Y:S02]  /*4760*/  LOP3.LUT R9, R193, 0x32, RZ, 0xfc, !PT ;  /* 0x00000032c1097812 */ /* 0x000fe400078efcff */
[----:B------:R-:W-:Y:S02]  /*4770*/  LEA.HI.X.SX32 R13, R99, R195, 0x1, P3 ;  /* 0x000000c3630d7211 */ /* 0x000fe400018f0eff */
[-C--:B------:R-:W-:Y:S02]  /*4780*/  ISETP.LT.AND P3, PT, R8, R22.reuse, P0 ;  /* 0x000000160800720c */ /* 0x080fe40000761270 */
[----:B------:R-:W-:Y:S01]  /*4790*/  ISETP.LT.AND P4, PT, R9, R22, P0 ;  /* 0x000000160900720c */ /* 0x000fe20000781270 */
[----:B------:R1:W2:Y:S01]  /*47a0*/  @P2 LDG.E.U16 R188, desc[UR20][R12.64] ;  /* 0x000000140cbc2981 */ /* 0x0002a2000c1e1500 */
[----:B------:R-:W-:-:S02]  /*47b0*/  LEA R14, P5, R95, R170, 0x1 ;  /* 0x000000aa5f0e7211 */ /* 0x000fc400078a08ff */
[----:B0-----:R-:W-:Y:S02]  /*47c0*/  LOP3.LUT R10, R193, 0x3a, RZ, 0xfc, !PT ;  /* 0x0000003ac10a7812 */ /* 0x001fe400078efcff */
[----:B------:R-:W-:Y:S02]  /*47d0*/  PRMT R186, RZ, 0x7610, R186 ;  /* 0x00007610ffba7816 */ /* 0x000fe400000000ba */
[----:B------:R-:W-:Y:S02]  /*47e0*/  PRMT R185, RZ, 0x7610, R185 ;  /* 0x00007610ffb97816 */ /* 0x000fe400000000b9 */
[----:B-1----:R-:W-:Y:S01]  /*47f0*/  LEA R12, P2, R89, R170, 0x1 ;  /* 0x000000aa590c7211 */ /* 0x002fe200078408ff */
[----:B------:R-:W-:Y:S01]  /*4800*/  IMAD R99, R20, 0x2, R99 ;  /* 0x0000000214637824 */ /* 0x000fe200078e0263 */
[-C--:B------:R-:W-:Y:S02]  /*4810*/  LEA.HI.X.SX32 R15, R95, R195.reuse, 0x1, P5 ;  /* 0x000000c35f0f7211 */ /* 0x080fe400028f0eff */
[----:B------:R-:W-:-:S02]  /*4820*/  LEA.HI.X.SX32 R13, R89, R195, 0x1, P2 ;  /* 0x000000c3590d7211 */ /* 0x000fc400010f0eff */
[----:B------:R-:W-:Y:S01]  /*4830*/  ISETP.LT.AND P2, PT, R10, R22, P0 ;  /* 0x000000160a00720c */ /* 0x000fe20000741270 */
[----:B------:R-:W2:Y:S01]  /*4840*/  @P4 LDG.E.U16 R185, desc[UR20][R14.64] ;  /* 0x000000140eb94981 */ /* 0x000ea2000c1e1500 */
[----:B------:R-:W-:-:S03]  /*4850*/  LOP3.LUT R18, R193, 0xa, RZ, 0xfc, !PT ;  /* 0x0000000ac1127812 */ /* 0x000fc600078efcff */
[----:B------:R0:W2:Y:S01]  /*4860*/  @P3 LDG.E.U16 R186, desc[UR20][R12.64] ;  /* 0x000000140cba3981 */ /* 0x0000a2000c1e1500 */
[----:B------:R-:W-:Y:S02]  /*4870*/  ISETP.LT.AND P4, PT, R18, R22, P0 ;  /* 0x000000161200720c */ /* 0x000fe40000781270 */
[----:B------:R-:W-:Y:S02]  /*4880*/  SHF.R.U32.HI R11, RZ, 0x6, R101 ;  /* 0x00000006ff0b7819 */ /* 0x000fe40000011665 */
[----:B------:R-:W-:Y:S02]  /*4890*/  PRMT R184, RZ, 0x7610, R184 ;  /* 0x00007610ffb87816 */ /* 0x000fe400000000b8 */
[-C--:B0-----:R-:W-:Y:S02]  /*48a0*/  LEA R12, P3, R99, R170.reuse, 0x1 ;  /* 0x000000aa630c7211 */ /* 0x081fe400078608ff */
[----:B------:R-:W-:Y:S02]  /*48b0*/  LEA R14, P5, R19, R170, 0x1 ;  /* 0x000000aa130e7211 */ /* 0x000fe400078a08ff */
[----:B------:R-:W-:-:S02]  /*48c0*/  LEA.HI.X.SX32 R13, R99, R195, 0x1, P3 ;  /* 0x000000c3630d7211 */ /* 0x000fc400018f0eff */
[----:B------:R-:W-:Y:S02]  /*48d0*/  SGXT.U32 R11, R11, 0x1 ;  /* 0x000000010b0b781a */ /* 0x000fe40000000000 */
[----:B------:R-:W-:Y:S01]  /*48e0*/  PRMT R183, RZ, 0x7610, R183 ;  /* 0x00007610ffb77816 */ /* 0x000fe200000000b7 */
[----:B------:R0:W2:Y:S01]  /*48f0*/  @P2 LDG.E.U16 R184, desc[UR20][R12.64] ;  /* 0x000000140cb82981 */ /* 0x0000a2000c1e1500 */
[----:B------:R-:W-:Y:S02]  /*4900*/  LEA.HI.X.SX32 R15, R19, R195, 0x1, P5 ;  /* 0x000000c3130f7211 */ /* 0x000fe400028f0eff */
[----:B------:R-:W-:-:S03]  /*4910*/  ISETP.LT.AND P2, PT, R11, R22, P0 ;  /* 0x000000160b00720c */ /* 0x000fc60000741270 */
[----:B------:R1:W2:Y:S01]  /*4920*/  @P4 LDG.E.U16 R183, desc[UR20][R14.64] ;  /* 0x000000140eb74981 */ /* 0x0002a2000c1e1500 */
[C---:B------:R-:W-:Y:S02]  /*4930*/  LEA R88, P4, R17.reuse, R170, 0x1 ;  /* 0x000000aa11587211 */ /* 0x040fe400078808ff */
[----:B------:R-:W-:Y:S02]  /*4940*/  PRMT R197, RZ, 0x7610, R197 ;  /* 0x00007610ffc57816 */ /* 0x000fe400000000c5 */
[----:B------:R-:W-:-:S05]  /*4950*/  LEA.HI.X.SX32 R89, R17, R195, 0x1, P4 ;  /* 0x000000c311597211 */ /* 0x000fca00020f0eff */
[----:B------:R-:W2:Y:S01]  /*4960*/  @P2 LDG.E.U16 R197, desc[UR20][R88.64] ;  /* 0x0000001458c52981 */ /* 0x000ea2000c1e1500 */
[----:B------:R-:W-:-:S04]  /*4970*/  LOP3.LUT R16, R193, 0x12, RZ, 0xfc, !PT ;  /* 0x00000012c1107812 */ /* 0x000fc800078efcff */
[----:B------:R-:W-:Y:S02]  /*4980*/  ISETP.LT.AND P3, PT, R16, R22, P0 ;  /* 0x000000161000720c */ /* 0x000fe40000761270 */
[C---:B0-----:R-:W-:Y:S02]  /*4990*/  LEA R12, P6, R81.reuse, R170, 0x1 ;  /* 0x000000aa510c7211 */ /* 0x041fe400078c08ff */
[----:B------:R-:W-:Y:S02]  /*49a0*/  PRMT R182, RZ, 0x7610, R182 ;  /* 0x00007610ffb67816 */ /* 0x000fe400000000b6 */
[----:B------:R-:W-:Y:S02]  /*49b0*/  LEA.HI.X.SX32 R13, R81, R195, 0x1, P6 ;  /* 0x000000c3510d7211 */ /* 0x000fe400030f0eff */
[C---:B------:R-:W-:Y:S02]  /*49c0*/  LOP3.LUT R216, R193.reuse, 0x1c, RZ, 0xfc, !PT ;  /* 0x0000001cc1d87812 */ /* 0x040fe400078efcff */
[----:B------:R-:W-:-:S03]  /*49d0*/  LOP3.LUT R11, R193, 0x24, RZ, 0xfc, !PT ;  /* 0x00000024c10b7812 */ /* 0x000fc600078efcff */
[----:B------:R0:W2:Y:S01]  /*49e0*/  @P3 LDG.E.U16 R182, desc[UR20][R12.64] ;  /* 0x000000140cb63981 */ /* 0x0000a2000c1e1500 */
[-C--:B------:R-:W-:Y:S02]  /*49f0*/  ISETP.LT.AND P3, PT, R216, R22.reuse, P0 ;  /* 0x00000016d800720c */ /* 0x080fe40000761270 */
[----:B------:R-:W-:Y:S02]  /*4a00*/  ISETP.LT.AND P4, PT, R11, R22, P0 ;  /* 0x000000160b00720c */ /* 0x000fe40000781270 */
[-C--:B------:R-:W-:Y:S02]  /*4a10*/  LEA R16, P5, R25, R170.reuse, 0x1 ;  /* 0x000000aa19107211 */ /* 0x080fe400078a08ff */
[----:B-1----:R-:W-:Y:S02]  /*4a20*/  LEA R14, P6, R87, R170, 0x1 ;  /* 0x000000aa570e7211 */ /* 0x002fe400078c08ff */
[----:B------:R-:W-:Y:S02]  /*4a30*/  PRMT R173, RZ, 0x7610, R173 ;  /* 0x00007610ffad7816 */ /* 0x000fe400000000ad */
[----:B0-----:R-:W-:-:S02]  /*4a40*/  LOP3.LUT R12, R193, 0x2c, RZ, 0xfc, !PT ;  /* 0x0000002cc10c7812 */ /* 0x001fc400078efcff */
[-C--:B------:R-:W-:Y:S02]  /*4a50*/  LEA.HI.X.SX32 R17, R25, R195.reuse, 0x1, P5 ;  /* 0x000000c319117211 */ /* 0x080fe400028f0eff */
[----:B------:R-:W-:Y:S02]  /*4a60*/  PRMT R179, RZ, 0x7610, R179 ;  /* 0x00007610ffb37816 */ /* 0x000fe400000000b3 */
[----:B------:R-:W-:Y:S01]  /*4a70*/  ISETP.LT.AND P2, PT, R12, R22, P0 ;  /* 0x000000160c00720c */ /* 0x000fe20000741270 */
[----:B------:R0:W2:Y:S01]  /*4a80*/  @P3 LDG.E.U16 R173, desc[UR20][R16.64] ;  /* 0x0000001410ad3981 */ /* 0x0000a2000c1e1500 */
[----:B------:R-:W-:Y:S02]  /*4a90*/  LEA.HI.X.SX32 R15, R87, R195, 0x1, P6 ;  /* 0x000000c3570f7211 */ /* 0x000fe400030f0eff */
[----:B------:R-:W-:-:S03]  /*4aa0*/  LOP3.LUT R13, R193, 0x34, RZ, 0xfc, !PT ;  /* 0x00000034c10d7812 */ /* 0x000fc600078efcff */
[----:B------:R1:W2:Y:S01]  /*4ab0*/  @P4 LDG.E.U16 R179, desc[UR20][R14.64] ;  /* 0x000000140eb34981 */ /* 0x0002a2000c1e1500 */
[----:B------:R-:W-:Y:S02]  /*4ac0*/  ISETP.LT.AND P3, PT, R13, R22, P0 ;  /* 0x000000160d00720c */ /* 0x000fe40000761270 */
[CC--:B0-----:R-:W-:Y:S02]  /*4ad0*/  LEA R16, P5, R91.reuse, R170.reuse, 0x1 ;  /* 0x000000aa5b107211 */ /* 0x0c1fe400078a08ff */
[----:B------:R-:W-:Y:S01]  /*4ae0*/  PRMT R178, RZ, 0x7610, R178 ;  /* 0x00007610ffb27816 */ /* 0x000fe200000000b2 */
[----:B------:R-:W-:Y:S01]  /*4af0*/  IMAD R181, R20, 0x2, R99 ;  /* 0x0000000214b57824 */ /* 0x000fe200078e0263 */
[----:B------:R-:W-:Y:S02]  /*4b00*/  LEA.HI.X.SX32 R17, R91, R195, 0x1, P5 ;  /* 0x000000c35b117211 */ /* 0x000fe400028f0eff */
[----:B-1----:R-:W-:Y:S02]  /*4b10*/  LOP3.LUT R14, R193, 0x3c, RZ, 0xfc, !PT ;  /* 0x0000003cc10e7812 */ /* 0x002fe400078efcff */
[----:B------:R-:W-:Y:S01]  /*4b20*/  LEA R24, P5, R97, R170, 0x1 ;  /* 0x000000aa61187211 */ /* 0x000fe200078a08ff */
[----:B------:R0:W2:Y:S01]  /*4b30*/  @P2 LDG.E.U16 R178, desc[UR20][R16.64] ;  /* 0x0000001410b22981 */ /* 0x0000a2000c1e1500 */
[----:B------:R-:W-:-:S02]  /*4b40*/  ISETP.LT.AND P4, PT, R14, R22, P0 ;  /* 0x000000160e00720c */ /* 0x000fc40000781270 */
[----:B------:R-:W-:Y:S02]  /*4b50*/  PRMT R177, RZ, 0x7610, R177 ;  /* 0x00007610ffb17816 */ /* 0x000fe400000000b1 */
[-C--:B------:R-:W-:Y:S02]  /*4b60*/  LEA.HI.X.SX32 R25, R97, R195.reuse, 0x1, P5 ;  /* 0x000000c361197211 */ /* 0x080fe400028f0eff */
[----:B------:R-:W-:Y:S02]  /*4b70*/  LOP3.LUT R30, R193, 0xc, RZ, 0xfc, !PT ;  /* 0x0000000cc11e7812 */ /* 0x000fe400078efcff */
[C---:B0-----:R-:W-:Y:S01]  /*4b80*/  LEA R16, P2, R181.reuse, R170, 0x1 ;  /* 0x000000aab5107211 */ /* 0x041fe200078408ff */
[----:B------:R0:W2:Y:S01]  /*4b90*/  @P3 LDG.E.U16 R177, desc[UR20][R24.64] ;  /* 0x0000001418b13981 */ /* 0x0000a2000c1e1500 */
[----:B------:R-:W-:Y:S02]  /*4ba0*/  PRMT R176, RZ, 0x7610, R176 ;  /* 0x00007610ffb07816 */ /* 0x000fe400000000b0 */
[----:B------:R-:W-:-:S02]  /*4bb0*/  LEA.HI.X.SX32 R17, R181, R195, 0x1, P2 ;  /* 0x000000c3b5117211 */ /* 0x000fc400010f0eff */
[----:B------:R-:W-:Y:S02]  /*4bc0*/  ISETP.LT.AND P3, PT, R30, R22, P0 ;  /* 0x000000161e00720c */ /* 0x000fe40000761270 */
[C---:B------:R-:W-:Y:S01]  /*4bd0*/  LOP3.LUT R18, R193.reuse, 0x14, RZ, 0xfc, !PT ;  /* 0x00000014c1127812 */ /* 0x040fe200078efcff */
[----:B------:R1:W2:Y:S01]  /*4be0*/  @P4 LDG.E.U16 R176, desc[UR20][R16.64] ;  /* 0x0000001410b04981 */ /* 0x0002a2000c1e1500 */
[----:B0-----:R-:W-:Y:S02]  /*4bf0*/  LEA R24, P4, R26, R170, 0x1 ;  /* 0x000000aa1a187211 */ /* 0x001fe400078808ff */
[----:B------:R-:W-:Y:S02]  /*4c00*/  ISETP.LT.AND P2, PT, R18, R22, P0 ;  /* 0x000000161200720c */ /* 0x000fe40000741270 */
[----:B------:R-:W-:Y:S02]  /*4c10*/  LOP3.LUT R215, R193, 0x1e, RZ, 0xfc, !PT ;  /* 0x0000001ec1d77812 */ /* 0x000fe400078efcff */
[----:B------:R-:W-:-:S02]  /*4c20*/  PRMT R175, RZ, 0x7610, R175 ;  /* 0x00007610ffaf7816 */ /* 0x000fc400000000af */
[-C--:B------:R-:W-:Y:S02]  /*4c30*/  LEA.HI.X.SX32 R25, R26, R195.reuse, 0x1, P4 ;  /* 0x000000c31a197211 */ /* 0x080fe400020f0eff */
[----:B-1----:R-:W-:Y:S02]  /*4c40*/  LEA R16, P5, R27, R170, 0x1 ;  /* 0x000000aa1b107211 */ /* 0x002fe400078a08ff */
[----:B------:R-:W-:Y:S01]  /*4c50*/  ISETP.LT.AND P4, PT, R215, R22, P0 ;  /* 0x00000016d700720c */ /* 0x000fe20000781270 */
[----:B------:R0:W2:Y:S01]  /*4c60*/  @P3 LDG.E.U16 R175, desc[UR20][R24.64] ;  /* 0x0000001418af3981 */ /* 0x0000a2000c1e1500 */
[----:B------:R-:W-:Y:S02]  /*4c70*/  PRMT R174, RZ, 0x7610, R174 ;  /* 0x00007610ffae7816 */ /* 0x000fe400000000ae */
[----:B------:R-:W-:Y:S02]  /*4c80*/  LOP3.LUT R15, R193, 0x26, RZ, 0xfc, !PT ;  /* 0x00000026c10f7812 */ /* 0x000fe400078efcff */
[----:B------:R-:W-:-:S02]  /*4c90*/  LEA.HI.X.SX32 R17, R27, R195, 0x1, P5 ;  /* 0x000000c31b117211 */ /* 0x000fc400028f0eff */
[----:B------:R-:W-:Y:S02]  /*4ca0*/  ISETP.LT.AND P3, PT, R15, R22, P0 ;  /* 0x000000160f00720c */ /* 0x000fe40000761270 */
[CC--:B0-----:R-:W-:Y:S01]  /*4cb0*/  LEA R24, P5, R31.reuse, R170.reuse, 0x1 ;  /* 0x000000aa1f187211 */ /* 0x0c1fe200078a08ff */
[----:B------:R0:W2:Y:S01]  /*4cc0*/  @P2 LDG.E.U16 R174, desc[UR20][R16.64] ;  /* 0x0000001410ae2981 */ /* 0x0000a2000c1e1500 */
[----:B------:R-:W-:Y:S02]  /*4cd0*/  PRMT R172, RZ, 0x7610, R172 ;  /* 0x00007610ffac7816 */ /* 0x000fe400000000ac */
[----:B------:R-:W-:Y:S02]  /*4ce0*/  LEA.HI.X.SX32 R25, R31, R195, 0x1, P5 ;  /* 0x000000c31f197211 */ /* 0x000fe400028f0eff */
[----:B------:R-:W-:Y:S02]  /*4cf0*/  LEA R30, P2, R85, R170, 0x1 ;  /* 0x000000aa551e7211 */ /* 0x000fe400078408ff */
[----:B------:R-:W-:Y:S01]  /*4d00*/  PRMT R87, RZ, 0x7610, R87 ;  /* 0x00007610ff577816 */ /* 0x000fe20000000057 */
[----:B------:R1:W2:Y:S01]  /*4d10*/  @P4 LDG.E.U16 R172, desc[UR20][R24.64] ;  /* 0x0000001418ac4981 */ /* 0x0002a2000c1e1500 */
[----:B0-----:R-:W-:-:S02]  /*4d20*/  LOP3.LUT R16, R193, 0x2e, RZ, 0xfc, !PT ;  /* 0x0000002ec1107812 */ /* 0x001fc400078efcff */
[-C--:B------:R-:W-:Y:S02]  /*4d30*/  LEA.HI.X.SX32 R31, R85, R195.reuse, 0x1, P2 ;  /* 0x000000c3551f7211 */ /* 0x080fe400010f0eff */
[----:B------:R-:W-:Y:S02]  /*4d40*/  ISETP.LT.AND P2, PT, R16, R22, P0 ;  /* 0x000000161000720c */ /* 0x000fe40000741270 */
[----:B------:R-:W-:Y:S01]  /*4d50*/  LEA R32, P4, R33, R170, 0x1 ;  /* 0x000000aa21207211 */ /* 0x000fe200078808ff */
[----:B------:R0:W2:Y:S01]  /*4d60*/  @P3 LDG.E.U16 R87, desc[UR20][R30.64] ;  /* 0x000000141e573981 */ /* 0x0000a2000c1e1500 */
[C---:B------:R-:W-:Y:S02]  /*4d70*/  LOP3.LUT R18, R193.reuse, 0xe, RZ, 0xfc, !PT ;  /* 0x0000000ec1127812 */ /* 0x040fe400078efcff */
[----:B------:R-:W-:Y:S02]  /*4d80*/  LOP3.LUT R17, R193, 0x36, RZ, 0xfc, !PT ;  /* 0x00000036c1117812 */ /* 0x000fe400078efcff */
[----:B------:R-:W-:-:S02]  /*4d90*/  LEA.HI.X.SX32 R33, R33, R195, 0x1, P4 ;  /* 0x000000c321217211 */ /* 0x000fc400020f0eff */
[-C--:B------:R-:W-:Y:S02]  /*4da0*/  ISETP.LT.AND P4, PT, R18, R22.reuse, P0 ;  /* 0x000000161200720c */ /* 0x080fe40000781270 */
[----:B------:R-:W-:Y:S02]  /*4db0*/  ISETP.LT.AND P3, PT, R17, R22, P0 ;  /* 0x000000161100720c */ /* 0x000fe40000761270 */
[----:B------:R-:W-:Y:S02]  /*4dc0*/  PRMT R85, RZ, 0x7610, R85 ;  /* 0x00007610ff557816 */ /* 0x000fe40000000055 */
[-C--:B-1----:R-:W-:Y:S01]  /*4dd0*/  LEA R24, P6, R83, R170.reuse, 0x1 ;  /* 0x000000aa53187211 */ /* 0x082fe200078c08ff */
[----:B------:R-:W-:Y:S01]  /*4de0*/  IMAD R91, R219, R21, RZ ;  /* 0x00000015db5b7224 */ /* 0x000fe200078e02ff */
[----:B0-----:R-:W-:Y:S02]  /*4df0*/  LEA R30, P5, R28, R170, 0x1 ;  /* 0x000000aa1c1e7211 */ /* 0x001fe400078a08ff */
[----:B------:R-:W-:Y:S01]  /*4e00*/  LEA.HI.X.SX32 R25, R83, R195, 0x1, P6 ;  /* 0x000000c353197211 */ /* 0x000fe200030f0eff */
[----:B------:R0:W2:Y:S01]  /*4e10*/  @P2 LDG.E.U16 R85, desc[UR20][R32.64] ;  /* 0x0000001420552981 */ /* 0x0000a2000c1e1500 */
[----:B------:R-:W-:-:S02]  /*4e20*/  PRMT R83, RZ, 0x7610, R83 ;  /* 0x00007610ff537816 */ /* 0x000fc40000000053 */
[----:B------:R-:W-:Y:S02]  /*4e30*/  PRMT R84, RZ, 0x7610, R84 ;  /* 0x00007610ff547816 */ /* 0x000fe40000000054 */
[----:B------:R-:W-:Y:S01]  /*4e40*/  LEA.HI.X.SX32 R31, R28, R195, 0x1, P5 ;  /* 0x000000c31c1f7211 */ /* 0x000fe200028f0eff */
[----:B------:R-:W-:Y:S01]  /*4e50*/  IMAD R40, R40, UR4, RZ ;  /* 0x0000000428287c24 */ /* 0x000fe2000f8e02ff */
[----:B------:R-:W-:Y:S01]  /*4e60*/  LEA R90, P2, R91, UR18, 0x1 ;  /* 0x000000125b5a7c11 */ /* 0x000fe2000f8408ff */
[----:B------:R-:W-:Y:S01]  /*4e70*/  IMAD R38, R38, UR4, RZ ;  /* 0x0000000426267c24 */ /* 0x000fe2000f8e02ff */
[----:B------:R-:W-:Y:S01]  /*4e80*/  LOP3.LUT R94, R193, 0x16, RZ, 0xfc, !PT ;  /* 0x00000016c15e7812 */ /* 0x000fe200078efcff */
[----:B0-----:R-:W-:Y:S01]  /*4e90*/  IMAD R32, R93, UR4, RZ ;  /* 0x000000045d207c24 */ /* 0x001fe2000f8e02ff */
[----:B------:R0:W2:Y:S01]  /*4ea0*/  @P4 LDG.E.U16 R83, desc[UR20][R30.64] ;  /* 0x000000141e534981 */ /* 0x0000a2000c1e1500 */
[----:B------:R-:W-:Y:S01]  /*4eb0*/  LEA.HI.X.SX32 R91, R91, UR19, 0x1, P2 ;  /* 0x000000135b5b7c11 */ /* 0x000fe200090f0eff */
[----:B------:R-:W-:Y:S01]  /*4ec0*/  IMAD R44, R44, UR4, RZ ;  /* 0x000000042c2c7c24 */ /* 0x000fe2000f8e02ff */
[----:B------:R-:W-:Y:S01]  /*4ed0*/  ISETP.LT.AND P2, PT, R94, R22, P0 ;  /* 0x000000165e00720c */ /* 0x000fe20000741270 */
[----:B------:R1:W2:Y:S01]  /*4ee0*/  @P3 LDG.E.U16 R84, desc[UR20][R24.64] ;  /* 0x0000001418543981 */ /* 0x0002a2000c1e1500 */
[----:B------:R-:W-:Y:S01]  /*4ef0*/  IMAD R42, R42, UR4, RZ ;  /* 0x000000042a2a7c24 */ /* 0x000fe2000f8e02ff */
[----:B------:R-:W-:Y:S01]  /*4f00*/  LEA R94, P4, R38, R90, 0x1 ;  /* 0x0000005a265e7211 */ /* 0x000fe200078808ff */
[----:B------:R-:W-:-:S02]  /*4f10*/  IMAD R33, R36, UR4, RZ ;  /* 0x0000000424217c24 */ /* 0x000fc4000f8e02ff */
[----:B0-----:R-:W-:Y:S01]  /*4f20*/  IMAD R31, R92, UR4, RZ ;  /* 0x000000045c1f7c24 */ /* 0x001fe2000f8e02ff */
[-C--:B------:R-:W-:Y:S01]  /*4f30*/  LEA R92, P3, R40, R90.reuse, 0x1 ;  /* 0x0000005a285c7211 */ /* 0x080fe200078608ff */
[----:B-1----:R-:W-:Y:S01]  /*4f40*/  IMAD R25, R34, UR4, RZ ;  /* 0x0000000422197c24 */ /* 0x002fe2000f8e02ff */
[-C--:B------:R-:W-:Y:S01]  /*4f50*/  LEA R34, P5, R32, R90.reuse, 0x1 ;  /* 0x0000005a20227211 */ /* 0x080fe200078a08ff */
[----:B------:R-:W-:Y:S01]  /*4f60*/  IMAD R24, R35, UR4, RZ ;  /* 0x0000000423187c24 */ /* 0x000fe2000f8e02ff */
[-C--:B------:R-:W-:Y:S01]  /*4f70*/  LEA.HI.X.SX32 R93, R40, R91.reuse, 0x1, P3 ;  /* 0x0000005b285d7211 */ /* 0x080fe200018f0eff */
[----:B------:R-:W-:Y:S01]  /*4f80*/  IMAD R48, R48, UR4, RZ ;  /* 0x0000000430307c24 */ /* 0x000fe2000f8e02ff */
[-C--:B------:R-:W-:Y:S01]  /*4f90*/  LEA.HI.X.SX32 R95, R38, R91.reuse, 0x1, P4 ;  /* 0x0000005b265f7211 */ /* 0x080fe200020f0eff */
[----:B------:R-:W-:Y:S01]  /*4fa0*/  IMAD R46, R46, UR4, RZ ;  /* 0x000000042e2e7c24 */ /* 0x000fe2000f8e02ff */
[----:B------:R-:W-:Y:S01]  /*4fb0*/  LEA.HI.X.SX32 R35, R32, R91, 0x1, P5 ;  /* 0x0000005b20237211 */ /* 0x000fe200028f0eff */
[----:B------:R-:W-:Y:S01]  /*4fc0*/  IMAD R37, R37, UR4, RZ ;  /* 0x0000000425257c24 */ /* 0x000fe2000f8e02ff */
[-C--:B------:R-:W-:Y:S01]  /*4fd0*/  LEA R96, P3, R44, R90.reuse, 0x1 ;  /* 0x0000005a2c607211 */ /* 0x080fe200078608ff */
[----:B------:R-:W-:Y:S01]  /*4fe0*/  IMAD R39, R39, UR4, RZ ;  /* 0x0000000427277c24 */ /* 0x000fe2000f8e02ff */
[----:B------:R-:W-:-:S02]  /*4ff0*/  LEA R98, P4, R42, R90, 0x1 ;  /* 0x0000005a2a627211 */ /* 0x000fc400078808ff */
[-C--:B------:R-:W-:Y:S02]  /*5000*/  LEA R30, P6, R31, R90.reuse, 0x1 ;  /* 0x0000005a1f1e7211 */ /* 0x080fe400078c08ff */
[----:B------:R-:W-:Y:S01]  /*5010*/  LEA R32, P5, R33, R90, 0x1 ;  /* 0x0000005a21207211 */ /* 0x000fe200078a08ff */
[----:B------:R-:W-:Y:S01]  /*5020*/  IMAD R52, R52, UR4, RZ ;  /* 0x0000000434347c24 */ /* 0x000fe2000f8e02ff */
[-C--:B------:R-:W-:Y:S01]  /*5030*/  LEA.HI.X.SX32 R97, R44, R91.reuse, 0x1, P3 ;  /* 0x0000005b2c617211 */ /* 0x080fe200018f0eff */
[----:B------:R-:W-:Y:S01]  /*5040*/  IMAD R50, R50, UR4, RZ ;  /* 0x0000000432327c24 */ /* 0x000fe2000f8e02ff */
[-C--:B------:R-:W-:Y:S01]  /*5050*/  LEA.HI.X.SX32 R99, R42, R91.reuse, 0x1, P4 ;  /* 0x0000005b2a637211 */ /* 0x080fe200020f0eff */
[----:B------:R-:W-:Y:S01]  /*5060*/  IMAD R41, R41, UR4, RZ ;  /* 0x0000000429297c24 */ /* 0x000fe2000f8e02ff */
[-C--:B------:R-:W-:Y:S01]  /*5070*/  LEA.HI.X.SX32 R31, R31, R91.reuse, 0x1, P6 ;  /* 0x0000005b1f1f7211 */ /* 0x080fe200030f0eff */
[----:B------:R-:W-:Y:S01]  /*5080*/  IMAD R43, R43, UR4, RZ ;  /* 0x000000042b2b7c24 */ /* 0x000fe2000f8e02ff */
[----:B------:R-:W-:-:S02]  /*5090*/  LEA.HI.X.SX32 R33, R33, R91, 0x1, P5 ;  /* 0x0000005b21217211 */ /* 0x000fc400028f0eff */
[-C--:B------:R-:W-:Y:S02]  /*50a0*/  LEA R100, P3, R48, R90.reuse, 0x1 ;  /* 0x0000005a30647211 */ /* 0x080fe400078608ff */
[-C--:B------:R-:W-:Y:S02]  /*50b0*/  LEA R102, P4, R46, R90.reuse, 0x1 ;  /* 0x0000005a2e667211 */ /* 0x080fe400078808ff */
        /* <DEDUP_REMOVED lines=47> */
[CC--:B------:R-:W-:Y:S02]  /*53b0*/  LEA R118, P4, R66.reuse, R90.reuse, 0x1 ;  /* 0x0000005a42767211 */ /* 0x0c0fe400078808ff */
[-C--:B------:R-:W-:Y:S02]  /*53c0*/  LEA R52, P6, R53, R90.reuse, 0x1 ;  /* 0x0000005a35347211 */ /* 0x080fe400078c08ff */
[----:B------:R-:W-:Y:S01]  /*53d0*/  LEA R54, P5, R55, R90, 0x1 ;  /* 0x0000005a37367211 */ /* 0x000fe200078a08ff */
[----:B------:R-:W-:Y:S01]  /*53e0*/  IMAD R65, R65, UR4, RZ ;  /* 0x0000000441417c24 */ /* 0x000fe2000f8e02ff */
[-C--:B------:R-:W-:Y:S02]  /*53f0*/  LEA.HI.X.SX32 R117, R117, R91.reuse, 0x1, P3 ;  /* 0x0000005b75757211 */ /* 0x080fe400018f0eff */
        /* <DEDUP_REMOVED lines=18> */
[-C--:B------:R-:W-:Y:S01]  /*5520*/  LEA R126, P5, R68, R90.reuse, 0x1 ;  /* 0x0000005a447e7211 */ /* 0x080fe200078a08ff */
[----:B------:R-:W-:Y:S01]  /*5530*/  IMAD R135, R135, UR4, RZ ;  /* 0x0000000487877c24 */ /* 0x000fe2000f8e02ff */
[-C--:B------:R-:W-:Y:S01]  /*5540*/  LEA.HI.X.SX32 R65, R65, R91.reuse, 0x1, P3 ;  /* 0x0000005b41417211 */ /* 0x080fe200018f0eff */
[----:B------:R-:W-:Y:S01]  /*5550*/  IMAD R131, R131, UR4, RZ ;  /* 0x0000000483837c24 */ /* 0x000fe2000f8e02ff */
[----:B------:R-:W-:Y:S01]  /*5560*/  LEA.HI.X.SX32 R61, R61, R91, 0x1, P6 ;  /* 0x0000005b3d3d7211 */ /* 0x000fe200030f0eff */
[----:B------:R-:W-:Y:S01]  /*5570*/  IMAD R72, R72, UR4, RZ ;  /* 0x0000000448487c24 */ /* 0x000fe2000f8e02ff */
[----:B------:R-:W-:-:S02]  /*5580*/  LEA R128, P3, R129, R90, 0x1 ;  /* 0x0000005a81807211 */ /* 0x000fc400078608ff */
[-C--:B------:R-:W-:Y:S02]  /*5590*/  LEA.HI.X.SX32 R127, R68, R91.reuse, 0x1, P5 ;  /* 0x0000005b447f7211 */ /* 0x080fe400028f0eff */
        /* <DEDUP_REMOVED lines=8> */
[-C--:B------:R-:W-:Y:S01]  /*5620*/  LEA.HI.X.SX32 R133, R70, R91.reuse, 0x1, P5 ;  /* 0x0000005b46857211 */ /* 0x080fe200028f0eff */
[----:B------:R-:W-:Y:S01]  /*5630*/  IMAD R63, R63, UR4, RZ ;  /* 0x000000043f3f7c24 */ /* 0x000fe2000f8e02ff */
        /* <DEDUP_REMOVED lines=21> */
[-C--:B------:R-:W-:Y:S02]  /*5790*/  LEA.HI.X.SX32 R63, R63, R91.reuse, 0x1, P4 ;  /* 0x0000005b3f3f7211 */ /* 0x080fe400020f0eff */
[-C--:B------:R-:W-:Y:S02]  /*57a0*/  LEA R142, P6, R143, R90.reuse, 0x1 ;  /* 0x0000005a8f8e7211 */ /* 0x080fe400078c08ff */
[-C--:B------:R-:W-:Y:S02]  /*57b0*/  LEA R150, P5, R76, R90.reuse, 0x1 ;  /* 0x0000005a4c967211 */ /* 0x080fe400078a08ff */
[----:B------:R-:W-:Y:S01]  /*57c0*/  LEA R66, P4, R67, R90, 0x1 ;  /* 0x0000005a43427211 */ /* 0x000fe200078808ff */
[----:B------:R-:W-:Y:S01]  /*57d0*/  IMAD R159, R159, UR4, RZ ;  /* 0x000000049f9f7c24 */ /* 0x000fe2000f8e02ff */
[-C--:B------:R-:W-:Y:S01]  /*57e0*/  LEA.HI.X.SX32 R147, R147, R91.reuse, 0x1, P3 ;  /* 0x0000005b93937211 */ /* 0x080fe200018f0eff */
[----:B------:R-:W-:Y:S01]  /*57f0*/  IMAD R155, R155, UR4, RZ ;  /* 0x000000049b9b7c24 */ /* 0x000fe2000f8e02ff */
[----:B------:R-:W-:-:S02]  /*5800*/  LEA.HI.X.SX32 R143, R143, R91, 0x1, P6 ;  /* 0x0000005b8f8f7211 */ /* 0x000fc400030f0eff */
[-C--:B------:R-:W-:Y:S02]  /*5810*/  LEA R152, P3, R153, R90.reuse, 0x1 ;  /* 0x0000005a99987211 */ /* 0x080fe400078608ff */
[-C--:B------:R-:W-:Y:S01]  /*5820*/  LEA.HI.X.SX32 R151, R76, R91.reuse, 0x1, P5 ;  /* 0x0000005b4c977211 */ /* 0x080fe200028f0eff */
[----:B------:R-:W-:Y:S01]  /*5830*/  IMAD R71, R71, UR4, RZ ;  /* 0x0000000447477c24 */ /* 0x000fe2000f8e02ff */
[----:B------:R-:W-:Y:S02]  /*5840*/  LEA.HI.X.SX32 R67, R67, R91, 0x1, P4 ;  /* 0x0000005b43437211 */ /* 0x000fe400020f0eff */
[-C--:B------:R-:W-:Y:S02]  /*5850*/  LEA R148, P6, R149, R90.reuse, 0x1 ;  /* 0x0000005a95947211 */ /* 0x080fe400078c08ff */
[-C--:B------:R-:W-:Y:S02]  /*5860*/  LEA R156, P5, R78, R90.reuse, 0x1 ;  /* 0x0000005a4e9c7211 */ /* 0x080fe400078a08ff */
[----:B------:R-:W-:-:S02]  /*5870*/  LEA R68, P4, R69, R90, 0x1 ;  /* 0x0000005a45447211 */ /* 0x000fc400078808ff */
[-C--:B------:R-:W-:Y:S01]  /*5880*/  LEA.HI.X.SX32 R153, R153, R91.reuse, 0x1, P3 ;  /* 0x0000005b99997211 */ /* 0x080fe200018f0eff */
[----:B------:R-:W-:Y:S01]  /*5890*/  IMAD R161, R161, UR4, RZ ;  /* 0x00000004a1a17c24 */ /* 0x000fe2000f8e02ff */
[-C--:B------:R-:W-:Y:S02]  /*58a0*/  LEA.HI.X.SX32 R149, R149, R91.reuse, 0x1, P6 ;  /* 0x0000005b95957211 */ /* 0x080fe400030f0eff */
[-C--:B------:R-:W-:Y:S02]  /*58b0*/  LEA R158, P3, R159, R90.reuse, 0x1 ;  /* 0x0000005a9f9e7211 */ /* 0x080fe400078608ff */
[-C--:B------:R-:W-:Y:S01]  /*58c0*/  LEA.HI.X.SX32 R157, R78, R91.reuse, 0x1, P5 ;  /* 0x0000005b4e9d7211 */ /* 0x080fe200028f0eff */
[----:B------:R-:W-:Y:S01]  /*58d0*/  IMAD R73, R73, UR4, RZ ;  /* 0x0000000449497c24 */ /* 0x000fe2000f8e02ff */
[----:B------:R-:W-:Y:S02]  /*58e0*/  LEA.HI.X.SX32 R69, R69, R91, 0x1, P4 ;  /* 0x0000005b45457211 */ /* 0x000fe400020f0eff */
[----:B------:R-:W-:-:S02]  /*58f0*/  LEA R154, P6, R155, R90, 0x1 ;  /* 0x0000005a9b9a7211 */ /* 0x000fc400078c08ff */
[-C--:B------:R-:W-:Y:S02]  /*5900*/  LEA R162, P5, R24, R90.reuse, 0x1 ;  /* 0x0000005a18a27211 */ /* 0x080fe400078a08ff */
[-C--:B------:R-:W-:Y:S02]  /*5910*/  LEA R70, P4, R71, R90.reuse, 0x1 ;  /* 0x0000005a47467211 */ /* 0x080fe400078808ff */
[-C--:B------:R-:W-:Y:S01]  /*5920*/  LEA.HI.X.SX32 R159, R159, R91.reuse, 0x1, P3 ;  /* 0x0000005b9f9f7211 */ /* 0x080fe200018f0eff */
[----:B------:R-:W-:Y:S01]  /*5930*/  IMAD R166, R166, UR4, RZ ;  /* 0x00000004a6a67c24 */ /* 0x000fe2000f8e02ff */
[-C--:B------:R-:W-:Y:S02]  /*5940*/  LEA.HI.X.SX32 R155, R155, R91.reuse, 0x1, P6 ;  /* 0x0000005b9b9b7211 */ /* 0x080fe400030f0eff */
[----:B------:R-:W-:Y:S02]  /*5950*/  LEA R164, P3, R25, R90, 0x1 ;  /* 0x0000005a19a47211 */ /* 0x000fe400078608ff */
[-C--:B------:R-:W-:Y:S01]  /*5960*/  LEA.HI.X.SX32 R163, R24, R91.reuse, 0x1, P5 ;  /* 0x0000005b18a37211 */ /* 0x080fe200028f0eff */
[----:B------:R-:W-:Y:S01]  /*5970*/  IMAD R75, R75, UR4, RZ ;  /* 0x000000044b4b7c24 */ /* 0x000fe2000f8e02ff */
[----:B------:R-:W-:-:S02]  /*5980*/  LEA.HI.X.SX32 R71, R71, R91, 0x1, P4 ;  /* 0x0000005b47477211 */ /* 0x000fc400020f0eff */
[----:B------:R-:W-:Y:S02]  /*5990*/  LEA R160, P6, R161, R90, 0x1 ;  /* 0x0000005aa1a07211 */ /* 0x000fe400078c08ff */
[----:B------:R-:W-:Y:S02]  /*59a0*/  LEA R24, P5, R80, R170, 0x1 ;  /* 0x000000aa50187211 */ /* 0x000fe400078a08ff */
[----:B------:R-:W-:Y:S02]  /*59b0*/  LEA R72, P4, R73, R90, 0x1 ;  /* 0x0000005a49487211 */ /* 0x000fe400078808ff */
[----:B------:R-:W-:Y:S02]  /*59c0*/  PRMT R82, RZ, 0x7610, R82 ;  /* 0x00007610ff527816 */ /* 0x000fe40000000052 */
[-C--:B------:R-:W-:Y:S02]  /*59d0*/  LEA.HI.X.SX32 R165, R25, R91.reuse, 0x1, P3 ;  /* 0x0000005b19a57211 */ /* 0x080fe400018f0eff */
[----:B------:R-:W-:-:S02]  /*59e0*/  LEA.HI.X.SX32 R161, R161, R91, 0x1, P6 ;  /* 0x0000005ba1a17211 */ /* 0x000fc400030f0eff */
[----:B------:R-:W-:Y:S01]  /*59f0*/  LEA.HI.X.SX32 R25, R80, R195, 0x1, P5 ;  /* 0x000000c350197211 */ /* 0x000fe200028f0eff */
[----:B------:R-:W-:Y:S01]  /*5a00*/  IMAD R77, R77, UR4, RZ ;  /* 0x000000044d4d7c24 */ /* 0x000fe2000f8e02ff */
[----:B------:R-:W-:Y:S01]  /*5a10*/  LOP3.LUT R18, R193, 0x3e, RZ, 0xfc, !PT ;  /* 0x0000003ec1127812 */ /* 0x000fe200078efcff */
[----:B------:R-:W-:Y:S01]  /*5a20*/  IMAD R181, R20, 0x2, R181 ;  /* 0x0000000214b57824 */ /* 0x000fe200078e02b5 */
[-C--:B------:R-:W-:Y:S01]  /*5a30*/  LEA.HI.X.SX32 R73, R73, R91.reuse, 0x1, P4 ;  /* 0x0000005b49497211 */ /* 0x080fe200020f0eff */
[----:B------:R0:W5:Y:S01]  /*5a40*/  @P2 LDG.E.U16 R82, desc[UR20][R24.64] ;  /* 0x0000001418522981 */ /* 0x000162000c1e1500 */
[CC--:B------:R-:W-:Y:S02]  /*5a50*/  LEA R220, P6, R166.reuse, R90.reuse, 0x1 ;  /* 0x0000005aa6dc7211 */ /* 0x0c0fe400078c08ff */
[----:B------:R-:W-:Y:S02]  /*5a60*/  LEA R74, P4, R75, R90, 0x1 ;  /* 0x0000005a4b4a7211 */ /* 0x000fe400078808ff */
[----:B------:R-:W-:-:S02]  /*5a70*/  LEA.HI.X.SX32 R221, R166, R91, 0x1, P6 ;  /* 0x0000005ba6dd7211 */ /* 0x000fc400030f0eff */
[----:B------:R-:W-:Y:S01]  /*5a80*/  ISETP.LT.AND P3, PT, R18, R22, P0 ;  /* 0x000000161200720c */ /* 0x000fe20000761270 */
[----:B------:R-:W-:Y:S01]  /*5a90*/  IMAD R79, R79, UR4, RZ ;  /* 0x000000044f4f7c24 */ /* 0x000fe2000f8e02ff */
[----:B------:R-:W-:Y:S02]  /*5aa0*/  LEA.HI.X.SX32 R75, R75, R91, 0x1, P4 ;  /* 0x0000005b4b4b7211 */ /* 0x000fe400020f0eff */
[----:B------:R-:W-:Y:S02]  /*5ab0*/  LEA R166, P2, R167, R170, 0x1 ;  /* 0x000000aaa7a67211 */ /* 0x000fe400078408ff */
[----:B------:R-:W-:Y:S02]  /*5ac0*/  LEA R76, P4, R77, R90, 0x1 ;  /* 0x0000005a4d4c7211 */ /* 0x000fe400078808ff */
[----:B0-----:R-:W-:Y:S02]  /*5ad0*/  LEA R24, P5, R181, R170, 0x1 ;  /* 0x000000aab5187211 */ /* 0x001fe400078a08ff */
[----:B------:R-:W-:-:S02]  /*5ae0*/  LOP3.LUT R224, R193, 0x2, RZ, 0xfc, !PT ;  /* 0x00000002c1e07812 */ /* 0x000fc400078efcff */
[----:B------:R-:W-:Y:S01]  /*5af0*/  LEA.HI.X.SX32 R167, R167, R195, 0x1, P2 ;  /* 0x000000c3a7a77211 */ /* 0x000fe200010f0eff */
[----:B------:R-:W-:Y:S01]  /*5b00*/  IMAD R168, R168, UR4, RZ ;  /* 0x00000004a8a87c24 */ /* 0x000fe2000f8e02ff */
[----:B------:R-:W-:Y:S02]  /*5b10*/  LEA.HI.X.SX32 R77, R77, R91, 0x1, P4 ;  /* 0x0000005b4d4d7211 */ /* 0x000fe400020f0eff */
[----:B------:R-:W-:Y:S02]  /*5b20*/  LEA.HI.X.SX32 R25, R181, R195, 0x1, P5 ;  /* 0x000000c3b5197211 */ /* 0x000fe400028f0eff */
[----:B------:R-:W-:Y:S02]  /*5b30*/  ISETP.LT.AND P2, PT, R224, R22, P0 ;  /* 0x00000016e000720c */ /* 0x000fe40000741270 */
[----:B------:R-:W-:Y:S02]  /*5b40*/  LEA R78, P4, R79, R90, 0x1 ;  /* 0x0000005a4f4e7211 */ /* 0x000fe400078808ff */
[----:B------:R-:W-:-:S02]  /*5b50*/  PRMT R181, RZ, 0x7610, R181 ;  /* 0x00007610ffb57816 */ /* 0x000fc400000000b5 */
[----:B------:R-:W-:Y:S02]  /*5b60*/  LOP3.LUT R223, R193, 0x4, RZ, 0xfc, !PT ;  /* 0x00000004c1df7812 */ /* 0x000fe400078efcff */
[-C--:B------:R-:W-:Y:S02]  /*5b70*/  LEA.HI.X.SX32 R79, R79, R91.reuse, 0x1, P4 ;  /* 0x0000005b4f4f7211 */ /* 0x080fe400020f0eff */
[C---:B------:R-:W-:Y:S01]  /*5b80*/  LEA R90, P4, R168.reuse, R90, 0x1 ;  /* 0x0000005aa85a7211 */ /* 0x040fe200078808ff */
[----:B------:R0:W5:Y:S01]  /*5b90*/  @P3 LDG.E.U16 R181, desc[UR20][R24.64] ;  /* 0x0000001418b53981 */ /* 0x000162000c1e1500 */
[----:B------:R-:W-:Y:S02]  /*5ba0*/  PRMT R212, RZ, 0x7610, R212 ;  /* 0x00007610ffd47816 */ /* 0x000fe400000000d4 */
[----:B------:R-:W-:Y:S02]  /*5bb0*/  ISETP.LT.AND P3, PT, R223, R22, P0 ;  /* 0x00000016df00720c */ /* 0x000fe40000761270 */
[----:B------:R-:W-:Y:S01]  /*5bc0*/  LEA.HI.X.SX32 R91, R168, R91, 0x1, P4 ;  /* 0x0000005ba85b7211 */ /* 0x000fe200020f0eff */
[----:B------:R-:W-:-:S04]  /*5bd0*/  @!UP1 UIADD3 UR4, UPT, UPT, -UR6, 0x100000, URZ ;  /* 0x0010000006049890 */ /* 0x000fc8000fffe1ff */
[----:B------:R-:W-:Y:S02]  /*5be0*/  @!UP1 USHF.L.U32 UR5, UR4, 0xb, URZ ;  /* 0x0000000b04059899 */ /* 0x000fe400080006ff */
[----:B------:R-:W-:Y:S01]  /*5bf0*/  @!UP1 USHF.L.U32 UR4, UR4, 0x1, URZ ;  /* 0x0000000104049899 */ /* 0x000fe200080006ff */
[----:B------:R-:W5:Y:S01]  /*5c00*/  @P2 LDG.E.U16 R212, desc[UR20][R166.64] ;  /* 0x00000014a6d42981 */ /* 0x000f62000c1e1500 */
[----:B------:R-:W-:Y:S02]  /*5c10*/  LEA R168, P4, R169, R170, 0x1 ;  /* 0x000000aaa9a87211 */ /* 0x000fe400078808ff */
[----:B------:R-:W-:Y:S02]  /*5c20*/  LOP3.LUT R222, R193, 0x6, RZ, 0xfc, !PT ;  /* 0x00000006c1de7812 */ /* 0x000fe400078efcff */
[----:B------:R-:W-:Y:S02]  /*5c30*/  LEA.HI.X.SX32 R169, R169, R195, 0x1, P4 ;  /* 0x000000c3a9a97211 */ /* 0x000fe400020f0eff */
[----:B------:R-:W-:-:S02]  /*5c40*/  PRMT R200, RZ, 0x7610, R200 ;  /* 0x00007610ffc87816 */ /* 0x000fc400000000c8 */
[-C--:B------:R-:W-:Y:S01]  /*5c50*/  ISETP.LT.AND P4, PT, R222, R22.reuse, P0 ;  /* 0x00000016de00720c */ /* 0x080fe20000781270 */
[----:B------:R-:W-:Y:S01]  /*5c60*/  VOTEU.ALL UP1, P1 ;  /* 0x0000000000ff7886 */ /* 0x000fe20000820000 */
[----:B------:R-:W-:Y:S02]  /*5c70*/  ISETP.LT.AND P0, PT, R219, R22, P0 ;  /* 0x00000016db00720c */ /* 0x000fe40000701270 */
[C---:B------:R-:W-:Y:S01]  /*5c80*/  LEA R170, P5, R171.reuse, R170, 0x1 ;  /* 0x000000aaabaa7211 */ /* 0x040fe200078a08ff */
[----:B------:R-:W5:Y:S01]  /*5c90*/  @P3 LDG.E.U16 R200, desc[UR20][R168.64] ;  /* 0x00000014a8c83981 */ /* 0x000f62000c1e1500 */
[----:B------:R1:W0:Y:S01]  /*5ca0*/  @!UP1 SYNCS.EXCH.64 URZ, [UR9+0xc008], UR4 ;  /* 0x00c0080409ff95b2 */ /* 0x0002220008000100 */
[----:B------:R-:W-:Y:S02]  /*5cb0*/  PRMT R202, RZ, 0x7610, R202 ;  /* 0x00007610ffca7816 */ /* 0x000fe400000000ca */
[----:B------:R-:W-:Y:S01]  /*5cc0*/  LEA.HI.X.SX32 R171, R171, R195, 0x1, P5 ;  /* 0x000000c3abab7211 */ /* 0x000fe200028f0eff */
[----:B--2---:R2:W-:Y:S01]  /*5cd0*/  STS.U16 [R2+UR9+0x8400], R194 ;  /* 0x008400c202007988 */ /* 0x0045e20008000409 */
[----:B------:R-:W-:-:S02]  /*5ce0*/  PRMT R193, RZ, 0x7610, R193 ;  /* 0x00007610ffc17816 */ /* 0x000fc400000000c1 */
[----:B------:R-:W-:Y:S01]  /*5cf0*/  PRMT R195, RZ, 0x7610, R195 ;  /* 0x00007610ffc37816 */ /* 0x000fe200000000c3 */
[----:B---3--:R3:W-:Y:S01]  /*5d00*/  STS.U16 [R2+UR9+0x8800], R196 ;  /* 0x008800c402007988 */ /* 0x0087e20008000409 */
[----:B------:R-:W-:-:S03]  /*5d10*/  PRMT R198, RZ, 0x7610, R198 ;  /* 0x00007610ffc67816 */ /* 0x000fc600000000c6 */
[----:B------:R1:W-:Y:S01]  /*5d20*/  STS.U16 [R2+UR9+0x8000], R197 ;  /* 0x008000c502007988 */ /* 0x0003e20008000409 */
[----:B--2---:R-:W-:-:S03]  /*5d30*/  PRMT R194, RZ, 0x7610, R194 ;  /* 0x00007610ffc27816 */ /* 0x004fc600000000c2 */
[----:B------:R-:W2:Y:S01]  /*5d40*/  @P4 LDG.E.U16 R202, desc[UR20][R170.64] ;  /* 0x00000014aaca4981 */ /* 0x000ea2000c1e1500 */
[----:B---3--:R-:W-:-:S03]  /*5d50*/  PRMT R196, RZ, 0x7610, R196 ;  /* 0x00007610ffc47816 */ /* 0x008fc600000000c4 */
[----:B------:R-:W3:Y:S01]  /*5d60*/  @P0 LDG.E.U16 R193, desc[UR20][R38.64] ;  /* 0x0000001426c10981 */ /* 0x000ee2000c1e1500 */
[----:B-1----:R-:W-:Y:S02]  /*5d70*/  PRMT R197, RZ, 0x7610, R197 ;  /* 0x00007610ffc57816 */ /* 0x002fe400000000c5 */
[----:B------:R-:W-:Y:S01]  /*5d80*/  PRMT R199, RZ, 0x7610, R199 ;  /* 0x00007610ffc77816 */ /* 0x000fe200000000c7 */
[----:B------:R-:W2:Y:S01]  /*5d90*/  @P0 LDG.E.U16 R194, desc[UR20][R42.64] ;  /* 0x000000142ac20981 */ /* 0x000ea2000c1e1500 */
[----:B------:R-:W-:-:S03]  /*5da0*/  PRMT R201, RZ, 0x7610, R201 ;  /* 0x00007610ffc97816 */ /* 0x000fc600000000c9 */
        /* <DEDUP_REMOVED lines=9> */
[----:B------:R-:W-:Y:S02]  /*5e40*/  PRMT R207, RZ, 0x7610, R207 ;  /* 0x00007610ffcf7816 */ /* 0x000fe400000000cf */
[----:B0-----:R-:W-:Y:S01]  /*5e50*/  PRMT R24, RZ, 0x7610, R24 ;  /* 0x00007610ff187816 */ /* 0x001fe20000000018 */
[----:B------:R-:W2:Y:S01]  /*5e60*/  @P0 LDG.E.U16 R201, desc[UR20][R66.64] ;  /* 0x0000001442c90981 */ /* 0x000ea2000c1e1500 */
[----:B------:R-:W-:Y:S02]  /*5e70*/  PRMT R25, RZ, 0x7610, R25 ;  /* 0x00007610ff197816 */ /* 0x000fe40000000019 */
[----:B------:R-:W-:Y:S01]  /*5e80*/  PRMT R208, RZ, 0x7610, R208 ;  /* 0x00007610ffd07816 */ /* 0x000fe200000000d0 */
[----:B------:R-:W3:Y:S01]  /*5e90*/  @P0 LDG.E.U16 R203, desc[UR20][R68.64] ;  /* 0x0000001444cb0981 */ /* 0x000ee2000c1e1500 */
[----:B------:R-:W-:-:S03]  /*5ea0*/  PRMT R209, RZ, 0x7610, R209 ;  /* 0x00007610ffd17816 */ /* 0x000fc600000000d1 */
[----:B------:R-:W3:Y:S04]  /*5eb0*/  @P0 LDG.E.U16 R204, desc[UR20][R70.64] ;  /* 0x0000001446cc0981 */ /* 0x000ee8000c1e1500 */
[----:B------:R-:W3:Y:S04]  /*5ec0*/  @P0 LDG.E.U16 R205, desc[UR20][R72.64] ;  /* 0x0000001448cd0981 */ /* 0x000ee8000c1e1500 */
[----:B------:R-:W3:Y:S04]  /*5ed0*/  @P0 LDG.E.U16 R206, desc[UR20][R74.64] ;  /* 0x000000144ace0981 */ /* 0x000ee8000c1e1500 */
[----:B------:R-:W3:Y:S04]  /*5ee0*/  @P0 LDG.E.U16 R207, desc[UR20][R76.64] ;  /* 0x000000144ccf0981 */ /* 0x000ee8000c1e1500 */
[----:B------:R-:W3:Y:S04]  /*5ef0*/  @P0 LDG.E.U16 R24, desc[UR20][R34.64] ;  /* 0x0000001422180981 */ /* 0x000ee8000c1e1500 */
[----:B------:R-:W3:Y:S04]  /*5f00*/  @P0 LDG.E.U16 R25, desc[UR20][R32.64] ;  /* 0x0000001420190981 */ /* 0x000ee8000c1e1500 */
[----:B------:R-:W3:Y:S04]  /*5f10*/  @P0 LDG.E.U16 R208, desc[UR20][R78.64] ;  /* 0x000000144ed00981 */ /* 0x000ee8000c1e1500 */
[----:B------:R-:W3:Y:S01]  /*5f20*/  @P0 LDG.E.U16 R209, desc[UR20][R30.64] ;  /* 0x000000141ed10981 */ /* 0x000ee2000c1e1500 */
[----:B------:R-:W-:-:S03]  /*5f30*/  LOP3.LUT R222, R2, 0x20, RZ, 0x3c, !PT ;  /* 0x0000002002de7812 */ /* 0x000fc600078e3cff */
[----:B----4-:R0:W-:Y:S04]  /*5f40*/  STS.U16 [R2+UR9+0x8c00], R192 ;  /* 0x008c00c002007988 */ /* 0x0101e80008000409 */
[----:B-----5:R-:W-:Y:S04]  /*5f50*/  STS.U16 [R2+UR9+0x9000], R191 ;  /* 0x009000bf02007988 */ /* 0x020fe80008000409 */
[----:B------:R-:W-:Y:S04]  /*5f60*/  STS.U16 [R2+UR9+0x9400], R190 ;  /* 0x009400be02007988 */ /* 0x000fe80008000409 */
[----:B------:R-:W-:Y:S04]  /*5f70*/  STS.U16 [R2+UR9+0x9800], R189 ;  /* 0x009800bd02007988 */ /* 0x000fe80008000409 */
[----:B------:R-:W-:Y:S01]  /*5f80*/  STS.U16 [R2+UR9+0x9c00], R188 ;  /* 0x009c00bc02007988 */ /* 0x000fe20008000409 */
[----:B------:R-:W-:-:S03]  /*5f90*/  LOP3.LUT R237, R2, 0x40, RZ, 0x3c, !PT ;  /* 0x0000004002ed7812 */ /* 0x000fc600078e3cff */
[----:B------:R-:W-:Y:S04]  /*5fa0*/  STS.U16 [R222+UR9+0x8d00], R180 ;  /* 0x008d00b4de007988 */ /* 0x000fe80008000409 */
[----:B------:R-:W-:Y:S04]  /*5fb0*/  STS.U16 [R222+UR9+0x9100], R187 ;  /* 0x009100bbde007988 */ /* 0x000fe80008000409 */
[----:B------:R-:W-:Y:S04]  /*5fc0*/  STS.U16 [R222+UR9+0x9500], R186 ;  /* 0x009500bade007988 */ /* 0x000fe80008000409 */
[----:B------:R-:W-:Y:S04]  /*5fd0*/  STS.U16 [R222+UR9+0x9900], R185 ;  /* 0x009900b9de007988 */ /* 0x000fe80008000409 */
[----:B------:R-:W-:Y:S04]  /*5fe0*/  STS.U16 [R222+UR9+0x9d00], R184 ;  /* 0x009d00b8de007988 */ /* 0x000fe80008000409 */
[----:B------:R-:W-:Y:S04]  /*5ff0*/  STS.U16 [R222+UR9+0x8500], R183 ;  /* 0x008500b7de007988 */ /* 0x000fe80008000409 */
[----:B------:R1:W-:Y:S01]  /*6000*/  STS.U16 [R222+UR9+0x8900], R182 ;  /* 0x008900b6de007988 */ /* 0x0003e20008000409 */
[----:B------:R-:W-:-:S02]  /*6010*/  LOP3.LUT R219, R2, 0x60, RZ, 0x3c, !PT ;  /* 0x0000006002db7812 */ /* 0x000fc400078e3cff */
[----:B------:R-:W-:Y:S02]  /*6020*/  PRMT R210, RZ, 0x7610, R210 ;  /* 0x00007610ffd27816 */ /* 0x000fe400000000d2 */
[----:B------:R-:W-:Y:S02]  /*6030*/  PRMT R211, RZ, 0x7610, R211 ;  /* 0x00007610ffd37816 */ /* 0x000fe400000000d3 */
[----:B0-----:R-:W-:Y:S02]  /*6040*/  PRMT R192, RZ, 0x7610, R192 ;  /* 0x00007610ffc07816 */ /* 0x001fe400000000c0 */
[----:B------:R-:W4:Y:S04]  /*6050*/  @P0 LDG.E.U16 R210, desc[UR20][R36.64] ;  /* 0x0000001424d20981 */ /* 0x000f28000c1e1500 */
[----:B------:R-:W5:Y:S04]  /*6060*/  @P0 LDG.E.U16 R211, desc[UR20][R40.64] ;  /* 0x0000001428d30981 */ /* 0x000f68000c1e1500 */
[----:B------:R-:W4:Y:S01]  /*6070*/  @P0 LDG.E.U16 R192, desc[UR20][R44.64] ;  /* 0x000000142cc00981 */ /* 0x000f22000c1e1500 */
[----:B-1----:R-:W-:-:S02]  /*6080*/  PRMT R182, RZ, 0x7610, R182 ;  /* 0x00007610ffb67816 */ /* 0x002fc400000000b6 */
[----:B------:R-:W-:-:S04]  /*6090*/  PRMT R183, RZ, 0x7610, R183 ;  /* 0x00007610ffb77816 */ /* 0x000fc800000000b7 */
[----:B------:R-:W4:Y:S01]  /*60a0*/  @P0 LDG.E.U16 R182, desc[UR20][R160.64] ;  /* 0x00000014a0b60981 */ /* 0x000f22000c1e1500 */
[----:B------:R-:W-:-:S03]  /*60b0*/  PRMT R180, RZ, 0x7610, R180 ;  /* 0x00007610ffb47816 */ /* 0x000fc600000000b4 */
[----:B------:R-:W4:Y:S01]  /*60c0*/  @P0 LDG.E.U16 R183, desc[UR20][R220.64] ;  /* 0x00000014dcb70981 */ /* 0x000f22000c1e1500 */
[----:B------:R-:W-:Y:S02]  /*60d0*/  PRMT R184, RZ, 0x7610, R184 ;  /* 0x00007610ffb87816 */ /* 0x000fe400000000b8 */
[----:B------:R-:W-:Y:S01]  /*60e0*/  PRMT R185, RZ, 0x7610, R185 ;  /* 0x00007610ffb97816 */ /* 0x000fe200000000b9 */
[----:B------:R-:W4:Y:S01]  /*60f0*/  @P0 LDG.E.U16 R180, desc[UR20][R122.64] ;  /* 0x000000147ab40981 */ /* 0x000f22000c1e1500 */
[----:B------:R-:W-:Y:S02]  /*6100*/  PRMT R186, RZ, 0x7610, R186 ;  /* 0x00007610ffba7816 */ /* 0x000fe400000000ba */
[----:B------:R-:W-:Y:S01]  /*6110*/  PRMT R187, RZ, 0x7610, R187 ;  /* 0x00007610ffbb7816 */ /* 0x000fe200000000bb */
[----:B------:R-:W4:Y:S01]  /*6120*/  @P0 LDG.E.U16 R184, desc[UR20][R126.64] ;  /* 0x000000147eb80981 */ /* 0x000f22000c1e1500 */
[----:B------:R-:W-:Y:S02]  /*6130*/  PRMT R188, RZ, 0x7610, R188 ;  /* 0x00007610ffbc7816 */ /* 0x000fe400000000bc */
[----:B------:R-:W-:Y:S01]  /*6140*/  PRMT R189, RZ, 0x7610, R189 ;  /* 0x00007610ffbd7816 */ /* 0x000fe200000000bd */
[----:B------:R-:W4:Y:S01]  /*6150*/  @P0 LDG.E.U16 R185, desc[UR20][R132.64] ;  /* 0x0000001484b90981 */ /* 0x000f22000c1e1500 */
[----:B------:R-:W-:-:S03]  /*6160*/  PRMT R190, RZ, 0x7610, R190 ;  /* 0x00007610ffbe7816 */ /* 0x000fc600000000be */
[----:B------:R-:W4:Y:S04]  /*6170*/  @P0 LDG.E.U16 R186, desc[UR20][R138.64] ;  /* 0x000000148aba0981 */ /* 0x000f28000c1e1500 */
[----:B------:R-:W4:Y:S04]  /*6180*/  @P0 LDG.E.U16 R187, desc[UR20][R144.64] ;  /* 0x0000001490bb0981 */ /* 0x000f28000c1e1500 */
[----:B------:R-:W4:Y:S04]  /*6190*/  @P0 LDG.E.U16 R188, desc[UR20][R150.64] ;  /* 0x0000001496bc0981 */ /* 0x000f28000c1e1500 */
[----:B------:R-:W4:Y:S01]  /*61a0*/  @P0 LDG.E.U16 R189, desc[UR20][R156.64] ;  /* 0x000000149cbd0981 */ /* 0x000f22000c1e1500 */
[----:B------:R-:W-:-:S03]  /*61b0*/  PRMT R191, RZ, 0x7610, R191 ;  /* 0x00007610ffbf7816 */ /* 0x000fc600000000bf */
[----:B------:R-:W4:Y:S04]  /*61c0*/  @P0 LDG.E.U16 R190, desc[UR20][R162.64] ;  /* 0x00000014a2be0981 */ /* 0x000f28000c1e1500 */
[----:B------:R-:W4:Y:S04]  /*61d0*/  @P0 LDG.E.U16 R191, desc[UR20][R90.64] ;  /* 0x000000145abf0981 */ /* 0x000f28000c1e1500 */
[----:B------:R-:W-:Y:S04]  /*61e0*/  STS.U16 [R222+UR9+0x8100], R212 ;  /* 0x008100d4de007988 */ /* 0x000fe80008000409 */
        /* <DEDUP_REMOVED lines=15> */
[----:B--2---:R-:W-:Y:S04]  /*62e0*/  STS.U16 [R219+UR9+0x8300], R202 ;  /* 0x008300cadb007988 */ /* 0x004fe80008000409 */
[----:B---3--:R0:W-:Y:S04]  /*62f0*/  STS.U16 [R2+UR9+0x800], R193 ;  /* 0x000800c102007988 */ /* 0x0081e80008000409 */
[----:B------:R1:W-:Y:S04]  /*6300*/  STS.U16 [R2+UR9+0xc00], R194 ;  /* 0x000c00c202007988 */ /* 0x0003e80008000409 */
[----:B------:R2:W-:Y:S01]  /*6310*/  STS.U16 [R2+UR9+0x1000], R195 ;  /* 0x001000c302007988 */ /* 0x0005e20008000409 */
[----:B0-----:R-:W-:-:S03]  /*6320*/  PRMT R193, RZ, 0x7610, R193 ;  /* 0x00007610ffc17816 */ /* 0x001fc600000000c1 */
[----:B------:R0:W-:Y:S01]  /*6330*/  STS.U16 [R2+UR9+0x1400], R196 ;  /* 0x001400c402007988 */ /* 0x0001e20008000409 */
[----:B-1----:R-:W-:-:S03]  /*6340*/  PRMT R194, RZ, 0x7610, R194 ;  /* 0x00007610ffc27816 */ /* 0x002fc600000000c2 */
[----:B------:R1:W-:Y:S01]  /*6350*/  STS.U16 [R2+UR9+0x1800], R197 ;  /* 0x001800c502007988 */ /* 0x0003e20008000409 */
[----:B--2---:R-:W-:-:S03]  /*6360*/  PRMT R195, RZ, 0x7610, R195 ;  /* 0x00007610ffc37816 */ /* 0x004fc600000000c3 */
[----:B------:R2:W-:Y:S01]  /*6370*/  STS.U16 [R2+UR9+0x1c00], R198 ;  /* 0x001c00c602007988 */ /* 0x0005e20008000409 */
[----:B0-----:R-:W-:-:S03]  /*6380*/  PRMT R196, RZ, 0x7610, R196 ;  /* 0x00007610ffc47816 */ /* 0x001fc600000000c4 */
[----:B------:R0:W-:Y:S01]  /*6390*/  STS.U16 [R2+UR9+0x2000], R199 ;  /* 0x002000c702007988 */ /* 0x0001e20008000409 */
[----:B-1----:R-:W-:-:S03]  /*63a0*/  PRMT R197, RZ, 0x7610, R197 ;  /* 0x00007610ffc57816 */ /* 0x002fc600000000c5 */
[----:B------:R-:W3:Y:S01]  /*63b0*/  @P0 LDG.E.U16 R193, desc[UR20][R48.64] ;  /* 0x0000001430c10981 */ /* 0x000ee2000c1e1500 */
[----:B--2---:R-:W-:-:S03]  /*63c0*/  PRMT R198, RZ, 0x7610, R198 ;  /* 0x00007610ffc67816 */ /* 0x004fc600000000c6 */
[----:B------:R1:W-:Y:S01]  /*63d0*/  STS.U16 [R2+UR9+0x2400], R201 ;  /* 0x002400c902007988 */ /* 0x0003e20008000409 */
[----:B------:R-:W-:Y:S02]  /*63e0*/  PRMT R200, RZ, 0x7610, R200 ;  /* 0x00007610ffc87816 */ /* 0x000fe400000000c8 */
[----:B0-----:R-:W-:Y:S01]  /*63f0*/  PRMT R199, RZ, 0x7610, R199 ;  /* 0x00007610ffc77816 */ /* 0x001fe200000000c7 */
[----:B------:R-:W2:Y:S01]  /*6400*/  @P0 LDG.E.U16 R194, desc[UR20][R52.64] ;  /* 0x0000001434c20981 */ /* 0x000ea2000c1e1500 */
[----:B------:R-:W-:-:S03]  /*6410*/  PRMT R202, RZ, 0x7610, R202 ;  /* 0x00007610ffca7816 */ /* 0x000fc600000000ca */
[----:B------:R-:W2:Y:S01]  /*6420*/  @P0 LDG.E.U16 R195, desc[UR20][R56.64] ;  /* 0x0000001438c30981 */ /* 0x000ea2000c1e1500 */
[----:B-1----:R-:W-:-:S03]  /*6430*/  PRMT R201, RZ, 0x7610, R201 ;  /* 0x00007610ffc97816 */ /* 0x002fc600000000c9 */
[----:B------:R0:W-:Y:S04]  /*6440*/  STS.U16 [R2+UR9+0x2800], R203 ;  /* 0x002800cb02007988 */ /* 0x0001e80008000409 */
[----:B------:R-:W2:Y:S04]  /*6450*/  @P0 LDG.E.U16 R196, desc[UR20][R60.64] ;  /* 0x000000143cc40981 */ /* 0x000ea8000c1e1500 */
[----:B------:R1:W-:Y:S01]  /*6460*/  STS.U16 [R2+UR9+0x2c00], R204 ;  /* 0x002c00cc02007988 */ /* 0x0003e20008000409 */
[----:B0-----:R-:W-:-:S03]  /*6470*/  PRMT R203, RZ, 0x7610, R203 ;  /* 0x00007610ffcb7816 */ /* 0x001fc600000000cb */
[----:B------:R-:W2:Y:S04]  /*6480*/  @P0 LDG.E.U16 R197, desc[UR20][R64.64] ;  /* 0x0000001440c50981 */ /* 0x000ea8000c1e1500 */
[----:B------:R0:W-:Y:S01]  /*6490*/  STS.U16 [R2+UR9+0x3000], R205 ;  /* 0x003000cd02007988 */ /* 0x0001e20008000409 */
[----:B-1----:R-:W-:-:S03]  /*64a0*/  PRMT R204, RZ, 0x7610, R204 ;  /* 0x00007610ffcc7816 */ /* 0x002fc600000000cc */
[----:B------:R-:W2:Y:S04]  /*64b0*/  @P0 LDG.E.U16 R198, desc[UR20][R128.64] ;  /* 0x0000001480c60981 */ /* 0x000ea8000c1e1500 */
[----:B------:R1:W-:Y:S01]  /*64c0*/  STS.U16 [R2+UR9+0x3400], R206 ;  /* 0x003400ce02007988 */ /* 0x0003e20008000409 */
[----:B0-----:R-:W-:-:S03]  /*64d0*/  PRMT R205, RZ, 0x7610, R205 ;  /* 0x00007610ffcd7816 */ /* 0x001fc600000000cd */
[----:B------:R-:W2:Y:S04]  /*64e0*/  @P0 LDG.E.U16 R199, desc[UR20][R134.64] ;  /* 0x0000001486c70981 */ /* 0x000ea8000c1e1500 */
[----:B------:R0:W-:Y:S01]  /*64f0*/  STS.U16 [R2+UR9+0x3800], R207 ;  /* 0x003800cf02007988 */ /* 0x0001e20008000409 */
[----:B-1----:R-:W-:-:S03]  /*6500*/  PRMT R206, RZ, 0x7610, R206 ;  /* 0x00007610ffce7816 */ /* 0x002fc600000000ce */
[----:B------:R-:W2:Y:S04]  /*6510*/  @P0 LDG.E.U16 R200, desc[UR20][R140.64] ;  /* 0x000000148cc80981 */ /* 0x000ea8000c1e1500 */
[----:B------:R1:W-:Y:S01]  /*6520*/  STS.U16 [R2+UR9], R24 ;  /* 0x0000001802007988 */ /* 0x0003e20008000409 */
[----:B0-----:R-:W-:-:S03]  /*6530*/  PRMT R207, RZ, 0x7610, R207 ;  /* 0x00007610ffcf7816 */ /* 0x001fc600000000cf */
[----:B------:R-:W-:Y:S04]  /*6540*/  STS.U16 [R2+UR9+0x400], R25 ;  /* 0x0004001902007988 */ /* 0x000fe80008000409 */
[----:B------:R0:W-:Y:S04]  /*6550*/  STS.U16 [R2+UR9+0x3c00], R208 ;  /* 0x003c00d002007988 */ /* 0x0001e80008000409 */
[----:B------:R-:W2:Y:S01]  /*6560*/  @P0 LDG.E.U16 R201, desc[UR20][R146.64] ;  /* 0x0000001492c90981 */ /* 0x000ea2000c1e1500 */
[----:B-1----:R-:W-:-:S03]  /*6570*/  PRMT R24, RZ, 0x7610, R24 ;  /* 0x00007610ff187816 */ /* 0x002fc60000000018 */
[----:B------:R1:W-:Y:S01]  /*6580*/  STS.U16 [R222+UR9+0x100], R209 ;  /* 0x000100d1de007988 */ /* 0x0003e20008000409 */
[----:B0-----:R-:W-:-:S03]  /*6590*/  PRMT R208, RZ, 0x7610, R208 ;  /* 0x00007610ffd07816 */ /* 0x001fc600000000d0 */
[----:B------:R-:W2:Y:S01]  /*65a0*/  @P0 LDG.E.U16 R202, desc[UR20][R152.64] ;  /* 0x0000001498ca0981 */ /* 0x000ea2000c1e1500 */
[----:B------:R-:W-:-:S03]  /*65b0*/  PRMT R25, RZ, 0x7610, R25 ;  /* 0x00007610ff197816 */ /* 0x000fc60000000019 */
[----:B------:R-:W2:Y:S01]  /*65c0*/  @P0 LDG.E.U16 R203, desc[UR20][R158.64] ;  /* 0x000000149ecb0981 */ /* 0x000ea2000c1e1500 */
[----:B-1----:R-:W-:-:S03]  /*65d0*/  PRMT R209, RZ, 0x7610, R209 ;  /* 0x00007610ffd17816 */ /* 0x002fc600000000d1 */
        /* <DEDUP_REMOVED lines=28> */
[----:B------:R-:W2:Y:S04]  /*67a0*/  @P0 LDG.E.U16 R181, desc[UR20][R154.64] ;  /* 0x000000149ab50981 */ /* 0x000ea8000c1e1500 */
[----:B------:R-:W2:Y:S04]  /*67b0*/  @P0 LDG.E.U16 R84, desc[UR20][R94.64] ;  /* 0x000000145e540981 */ /* 0x000ea8000c1e1500 */
[----:B------:R-:W2:Y:S04]  /*67c0*/  @P0 LDG.E.U16 R85, desc[UR20][R98.64] ;  /* 0x0000001462550981 */ /* 0x000ea8000c1e1500 */
[----:B------:R-:W2:Y:S04]  /*67d0*/  @P0 LDG.E.U16 R87, desc[UR20][R102.64] ;  /* 0x0000001466570981 */ /* 0x000ea8000c1e1500 */
[----:B------:R-:W2:Y:S04]  /*67e0*/  @P0 LDG.E.U16 R172, desc[UR20][R106.64] ;  /* 0x000000146aac0981 */ /* 0x000ea8000c1e1500 */
[----:B------:R-:W2:Y:S04]  /*67f0*/  @P0 LDG.E.U16 R175, desc[UR20][R110.64] ;  /* 0x000000146eaf0981 */ /* 0x000ea8000c1e1500 */
[----:B------:R-:W2:Y:S04]  /*6800*/  @P0 LDG.E.U16 R176, desc[UR20][R114.64] ;  /* 0x0000001472b00981 */ /* 0x000ea8000c1e1500 */
[----:B------:R-:W2:Y:S04]  /*6810*/  @P0 LDG.E.U16 R177, desc[UR20][R118.64] ;  /* 0x0000001476b10981 */ /* 0x000ea8000c1e1500 */
[----:B----4-:R-:W-:Y:S04]  /*6820*/  STS.U16 [R222+UR9+0x500], R210 ;  /* 0x000500d2de007988 */ /* 0x010fe80008000409 */
[----:B-----5:R-:W-:Y:S04]  /*6830*/  STS.U16 [R222+UR9+0x900], R211 ;  /* 0x000900d3de007988 */ /* 0x020fe80008000409 */
[----:B------:R0:W-:Y:S01]  /*6840*/  STS.U16 [R222+UR9+0xd00], R192 ;  /* 0x000d00c0de007988 */ /* 0x0001e20008000409 */
[----:B------:R-:W-:-:S02]  /*6850*/  SHF.R.S32.HI R234, RZ, 0x1f, R213 ;  /* 0x0000001fffea7819 */ /* 0x000fc400000114d5 */
[-C--:B------:R-:W-:Y:S02]  /*6860*/  LEA R227, P2, R213, R86.reuse, 0x1 ;  /* 0x00000056d5e37211 */ /* 0x080fe400078408ff */
[----:B------:R-:W-:Y:S02]  /*6870*/  LEA R230, P3, R19, R86, 0x1 ;  /* 0x0000005613e67211 */ /* 0x000fe400078608ff */
[----:B0-----:R-:W-:-:S04]  /*6880*/  SHF.R.S32.HI R192, RZ, 0x1f, R23 ;  /* 0x0000001fffc07819 */ /* 0x001fc80000011417 */
[----:B------:R-:W-:-:S04]  /*6890*/  SHF.L.U64.HI R23, R23, 0x1, R192 ;  /* 0x0000000117177819 */ /* 0x000fc800000102c0 */
[----:B------:R-:W-:Y:S02]  /*68a0*/  LEA.HI.X R234, R213, R23, R234, 0x1, P2 ;  /* 0x00000017d5ea7211 */ /* 0x000fe400010f0cea */
[----:B------:R-:W-:Y:S02]  /*68b0*/  LEA R225, P2, R26, R86, 0x1 ;  /* 0x000000561ae17211 */ /* 0x000fe400078408ff */
[----:B------:R-:W-:Y:S01]  /*68c0*/  ISETP.NE.U32.AND P0, PT, R214, RZ, PT ;  /* 0x000000ffd600720c */ /* 0x000fe20003f05070 */
[----:B---3--:R-:W-:Y:S04]  /*68d0*/  STS.U16 [R222+UR9+0x1100], R193 ;  /* 0x001100c1de007988 */ /* 0x008fe80008000409 */
[----:B--2---:R-:W-:Y:S04]  /*68e0*/  STS.U16 [R222+UR9+0x1500], R194 ;  /* 0x001500c2de007988 */ /* 0x004fe80008000409 */
        /* <DEDUP_REMOVED lines=15> */
[----:B------:R0:W-:Y:S04]  /*69e0*/  STS.U16 [R237+UR9+0x1600], R24 ;  /* 0x00160018ed007988 */ /* 0x0001e80008000409 */
[----:B------:R-:W-:Y:S04]  /*69f0*/  STS.U16 [R237+UR9+0x1a00], R25 ;  /* 0x001a0019ed007988 */ /* 0x000fe80008000409 */
[----:B------:R-:W-:Y:S01]  /*6a00*/  STS.U16 [R237+UR9+0x1e00], R82 ;  /* 0x001e0052ed007988 */ /* 0x000fe20008000409 */
[----:B0-----:R-:W-:-:S03]  /*6a10*/  SHF.R.S32.HI R24, RZ, 0x1f, R19 ;  /* 0x0000001fff187819 */ /* 0x001fc60000011413 */
[----:B------:R-:W-:Y:S04]  /*6a20*/  STS.U16 [R237+UR9+0x2200], R83 ;  /* 0x00220053ed007988 */ /* 0x000fe80008000409 */
[----:B------:R0:W-:Y:S01]  /*6a30*/  STS.U16 [R237+UR9+0x2600], R173 ;  /* 0x002600aded007988 */ /* 0x0001e20008000409 */
[----:B------:R-:W-:-:S03]  /*6a40*/  LEA.HI.X R235, R19, R23, R24, 0x1, P3 ;  /* 0x0000001713eb7211 */ /* 0x000fc600018f0c18 */
[----:B------:R-:W-:Y:S01]  /*6a50*/  STS.U16 [R237+UR9+0x2a00], R174 ;  /* 0x002a00aeed007988 */ /* 0x000fe20008000409 */
[----:B------:R-:W-:-:S03]  /*6a60*/  SHF.R.S32.HI R19, RZ, 0x1f, R26 ;  /* 0x0000001fff137819 */ /* 0x000fc6000001141a */
[----:B------:R-:W-:Y:S04]  /*6a70*/  STS.U16 [R237+UR9+0x2e00], R178 ;  /* 0x002e00b2ed007988 */ /* 0x000fe80008000409 */
[----:B------:R1:W-:Y:S04]  /*6a80*/  STS.U16 [R237+UR9+0x3200], R179 ;  /* 0x003200b3ed007988 */ /* 0x0003e80008000409 */
[----:B------:R-:W-:Y:S01]  /*6a90*/  STS.U16 [R237+UR9+0x3600], R181 ;  /* 0x003600b5ed007988 */ /* 0x000fe20008000409 */
[----:B------:R-:W-:-:S03]  /*6aa0*/  SHF.R.S32.HI R24, RZ, 0x1f, R28 ;  /* 0x0000001fff187819 */ /* 0x000fc6000001141c */
[----:B------:R-:W-:Y:S01]  /*6ab0*/  STS.U16 [R237+UR9+0x3a00], R182 ;  /* 0x003a00b6ed007988 */ /* 0x000fe20008000409 */
[----:B------:R-:W-:-:S03]  /*6ac0*/  LEA R228, P3, R28, R86, 0x1 ;  /* 0x000000561ce47211 */ /* 0x000fc600078608ff */
[----:B------:R-:W-:Y:S01]  /*6ad0*/  STS.U16 [R237+UR9+0x3e00], R183 ;  /* 0x003e00b7ed007988 */ /* 0x000fe20008000409 */
[----:B------:R-:W-:-:S03]  /*6ae0*/  LEA.HI.X R232, R26, R23, R19, 0x1, P2 ;  /* 0x000000171ae87211 */ /* 0x000fc600010f0c13 */
[----:B------:R-:W-:Y:S01]  /*6af0*/  STS.U16 [R219+UR9+0x300], R84 ;  /* 0x00030054db007988 */ /* 0x000fe20008000409 */
[----:B------:R-:W-:Y:S02]  /*6b00*/  SHF.R.S32.HI R19, RZ, 0x1f, R29 ;  /* 0x0000001fff137819 */ /* 0x000fe4000001141d */
[----:B0-----:R-:W-:Y:S01]  /*6b10*/  LEA R173, P2, R29, R86, 0x1 ;  /* 0x000000561dad7211 */ /* 0x001fe200078408ff */
[----:B------:R0:W-:Y:S01]  /*6b20*/  STS.U16 [R219+UR9+0x700], R85 ;  /* 0x00070055db007988 */ /* 0x0001e20008000409 */
[----:B------:R-:W-:-:S03]  /*6b30*/  LEA.HI.X R233, R28, R23, R24, 0x1, P3 ;  /* 0x000000171ce97211 */ /* 0x000fc600018f0c18 */
        /* <DEDUP_REMOVED lines=8> */
[----:B-1----:R-:W-:Y:S01]  /*6bc0*/  LEA R179, P2, R27, R86, 0x1 ;  /* 0x000000561bb37211 */ /* 0x002fe200078408ff */
[----:B------:R-:W-:Y:S01]  /*6bd0*/  STS.U16 [R219+UR9+0x1b00], R177 ;  /* 0x001b00b1db007988 */ /* 0x000fe20008000409 */
[----:B------:R-:W-:-:S03]  /*6be0*/  LEA.HI.X R229, R81, R23, R24, 0x1, P3 ;  /* 0x0000001751e57211 */ /* 0x000fc600018f0c18 */
[----:B------:R-:W-:Y:S01]  /*6bf0*/  STS.U16 [R219+UR9+0x1f00], R180 ;  /* 0x001f00b4db007988 */ /* 0x000fe20008000409 */
[----:B------:R-:W-:-:S03]  /*6c00*/  SHF.R.S32.HI R24, RZ, 0x1f, R80 ;  /* 0x0000001fff187819 */ /* 0x000fc60000011450 */
[----:B------:R-:W-:Y:S01]  /*6c10*/  STS.U16 [R219+UR9+0x2300], R184 ;  /* 0x002300b8db007988 */ /* 0x000fe20008000409 */
[----:B------:R-:W-:Y:S01]  /*6c20*/  LEA R224, P3, R80, R86, 0x1 ;  /* 0x0000005650e07211 */ /* 0x000fe200078608ff */
[-C--:B0-----:R-:W-:Y:S02]  /*6c30*/  IMAD R85, R217, R20.reuse, RZ ;  /* 0x00000014d9557224 */ /* 0x081fe400078e02ff */
[----:B------:R-:W-:Y:S01]  /*6c40*/  STS.U16 [R219+UR9+0x2700], R185 ;  /* 0x002700b9db007988 */ /* 0x000fe20008000409 */
[-C--:B------:R-:W-:Y:S01]  /*6c50*/  LEA.HI.X R223, R27, R23.reuse, R19, 0x1, P2 ;  /* 0x000000171bdf7211 */ /* 0x080fe200010f0c13 */
[----:B------:R-:W-:Y:S02]  /*6c60*/  IMAD R27, R218, R20, RZ ;  /* 0x00000014da1b7224 */ /* 0x000fe400078e02ff */
[----:B------:R-:W-:Y:S04]  /*6c70*/  STS.U16 [R219+UR9+0x2b00], R186 ;  /* 0x002b00badb007988 */ /* 0x000fe80008000409 */
[----:B------:R-:W-:Y:S01]  /*6c80*/  STS.U16 [R219+UR9+0x2f00], R187 ;  /* 0x002f00bbdb007988 */ /* 0x000fe20008000409 */
[----:B------:R-:W-:-:S03]  /*6c90*/  LEA.HI.X R222, R80, R23, R24, 0x1, P3 ;  /* 0x0000001750de7211 */ /* 0x000fc600018f0c18 */
[----:B------:R0:W-:Y:S01]  /*6ca0*/  STS.U16 [R219+UR9+0x3300], R188 ;  /* 0x003300bcdb007988 */ /* 0x0001e20008000409 */
[----:B------:R-:W-:-:S03]  /*6cb0*/  IMAD R24, R215, R20, RZ ;  /* 0x00000014d7187224 */ /* 0x000fc600078e02ff */
[----:B------:R-:W-:Y:S01]  /*6cc0*/  STS.U16 [R219+UR9+0x3700], R189 ;  /* 0x003700bddb007988 */ /* 0x000fe20008000409 */
[----:B------:R-:W-:-:S03]  /*6cd0*/  IMAD R84, R216, R20, RZ ;  /* 0x00000014d8547224 */ /* 0x000fc600078e02ff */
[----:B------:R1:W-:Y:S01]  /*6ce0*/  STS.U16 [R219+UR9+0x3b00], R190 ;  /* 0x003b00bedb007988 */ /* 0x0003e20008000409 */
[C---:B0-----:R-:W-:Y:S02]  /*6cf0*/  IMAD.SHL.U32 R188, R27.reuse, 0x2, RZ ;  /* 0x000000021bbc7824 */ /* 0x041fe400078e00ff */
[----:B------:R-:W-:-:S04]  /*6d00*/  IMAD.HI R27, R27, 0x2, RZ ;  /* 0x000000021b1b7827 */ /* 0x000fc800078e02ff */
[C---:B-1----:R-:W-:Y:S02]  /*6d10*/  IMAD.SHL.U32 R190, R85.reuse, 0x2, RZ ;  /* 0x0000000255be7824 */ /* 0x042fe400078e00ff */
[----:B------:R-:W-:Y:S01]  /*6d20*/  IMAD.HI R85, R85, 0x2, RZ ;  /* 0x0000000255557827 */ /* 0x000fe200078e02ff */
[--C-:B------:R-:W-:Y:S02]  /*6d30*/  IADD3 R188, P4, P5, R188, UR16, R86.reuse ;  /* 0x00000010bcbc7c10 */ /* 0x100fe4000fd9e056 */
[--C-:B------:R-:W-:Y:S01]  /*6d40*/  IADD3 R190, P2, P3, R190, UR16, R86.reuse ;  /* 0x00000010bebe7c10 */ /* 0x100fe2000fb5e056 */
[----:B------:R-:W-:Y:S02]  /*6d50*/  IMAD.SHL.U32 R194, R24, 0x2, RZ ;  /* 0x0000000218c27824 */ /* 0x000fe400078e00ff */
[-C--:B------:R-:W-:Y:S02]  /*6d60*/  IMAD R83, R4, R20.reuse, RZ ;  /* 0x0000001404537224 */ /* 0x080fe400078e02ff */
[----:B------:R-:W-:Y:S01]  /*6d70*/  IMAD.SHL.U32 R192, R84, 0x2, RZ ;  /* 0x0000000254c07824 */ /* 0x000fe200078e00ff */
[----:B------:R0:W-:Y:S01]  /*6d80*/  STS.U16 [R219+UR9+0x3f00], R191 ;  /* 0x003f00bfdb007988 */ /* 0x0001e20008000409 */
[----:B------:R-:W-:Y:S01]  /*6d90*/  IMAD R80, R3, R20, RZ ;  /* 0x0000001403507224 */ /* 0x000fe200078e02ff */
[--C-:B------:R-:W-:Y:S01]  /*6da0*/  IADD3.X R189, PT, PT, R27, UR17, R23.reuse, P4, P5 ;  /* 0x000000111bbd7c10 */ /* 0x100fe2000a7ea417 */
[----:B------:R-:W-:Y:S01]  /*6db0*/  IMAD.HI R24, R24, 0x2, RZ ;  /* 0x0000000218187827 */ /* 0x000fe200078e02ff */
[----:B------:R-:W-:Y:S01]  /*6dc0*/  IADD3 R192, P4, P5, R192, UR16, R86 ;  /* 0x00000010c0c07c10 */ /* 0x000fe2000fd9e056 */
[----:B------:R1:W-:Y:S06]  /*6dd0*/  MEMBAR.ALL.CTA ;  /* 0x0000000000007992 */ /* 0x0003ec0000008000 */
[----:B-1----:R-:W1:Y:S01]  /*6de0*/  FENCE.VIEW.ASYNC.S ;  /* 0x00000000000073c6 */ /* 0x002e620000000000 */
[----:B------:R-:W-:Y:S01]  /*6df0*/  IMAD.HI R84, R84, 0x2, RZ ;  /* 0x0000000254547827 */ /* 0x000fe200078e02ff */
[----:B0-----:R-:W-:-:S03]  /*6e00*/  IADD3.X R191, PT, PT, R85, UR17, R23, P2, P3 ;  /* 0x0000001155bf7c10 */ /* 0x001fc600097e6417 */
[----:B------:R-:W-:Y:S01]  /*6e10*/  IMAD.SHL.U32 R198, R83, 0x2, RZ ;  /* 0x0000000253c67824 */ /* 0x000fe200078e00ff */
[--C-:B------:R-:W-:Y:S01]  /*6e20*/  IADD3 R194, P2, P3, R194, UR16, R86.reuse ;  /* 0x00000010c2c27c10 */ /* 0x100fe2000fb5e056 */
[-C--:B------:R-:W-:Y:S02]  /*6e30*/  IMAD R82, R15, R20.reuse, RZ ;  /* 0x000000140f527224 */ /* 0x080fe400078e02ff */
[----:B------:R-:W-:Y:S02]  /*6e40*/  IMAD.SHL.U32 R196, R80, 0x2, RZ ;  /* 0x0000000250c47824 */ /* 0x000fe400078e00ff */
[----:B------:R-:W-:Y:S01]  /*6e50*/  IMAD R19, R11, R20, RZ ;  /* 0x000000140b137224 */ /* 0x000fe200078e02ff */
[--C-:B------:R-:W-:Y:S01]  /*6e60*/  IADD3.X R195, PT, PT, R24, UR17, R23.reuse, P2, P3 ;  /* 0x0000001118c37c10 */ /* 0x100fe200097e6417 */
[----:B------:R-:W-:Y:S01]  /*6e70*/  IMAD.HI R83, R83, 0x2, RZ ;  /* 0x0000000253537827 */ /* 0x000fe200078e02ff */
[----:B------:R-:W-:Y:S02]  /*6e80*/  IADD3.X R193, PT, PT, R84, UR17, R23, P4, P5 ;  /* 0x0000001154c17c10 */ /* 0x000fe4000a7ea417 */
[--C-:B------:R-:W-:Y:S01]  /*6e90*/  IADD3 R198, P2, P3, R198, UR16, R86.reuse ;  /* 0x00000010c6c67c10 */ /* 0x100fe2000fb5e056 */
[----:B------:R-:W-:Y:S01]  /*6ea0*/  IMAD.HI R80, R80, 0x2, RZ ;  /* 0x0000000250507827 */ /* 0x000fe200078e02ff */
[----:B------:R-:W-:-:S03]  /*6eb0*/  IADD3 R196, P4, P5, R196, UR16, R86 ;  /* 0x00000010c4c47c10 */ /* 0x000fc6000fd9e056 */
[----:B------:R-:W-:Y:S02]  /*6ec0*/  IMAD.SHL.U32 R202, R82, 0x2, RZ ;  /* 0x0000000252ca7824 */ /* 0x000fe400078e00ff */
        /* <DEDUP_REMOVED lines=10> */
[----:B------:R-:W-:Y:S02]  /*6f70*/  IMAD.SHL.U32 R204, R81, 0x2, RZ ;  /* 0x0000000251cc7824 */ /* 0x000fe400078e00ff */
[-C--:B------:R-:W-:Y:S02]  /*6f80*/  IMAD R28, R16, R20.reuse, RZ ;  /* 0x00000014101c7224 */ /* 0x080fe400078e02ff */
        /* <DEDUP_REMOVED lines=28> */
[----:B------:R-:W-:Y:S01]  /*7150*/  IMAD.SHL.U32 R80, R24, 0x2, RZ ;  /* 0x0000000218507824 */ /* 0x000fe200078e00ff */
[--C-:B------:R-:W-:Y:S01]  /*7160*/  IADD3.X R215, PT, PT, R27, UR17, R23.reuse, P2, P3 ;  /* 0x000000111bd77c10 */ /* 0x100fe200097e6417 */
[----:B------:R-:W-:Y:S01]  /*7170*/  IMAD.HI R19, R19, 0x2, RZ ;  /* 0x0000000213137827 */ /* 0x000fe200078e02ff */
[----:B------:R-:W-:Y:S02]  /*7180*/  IADD3.X R213, PT, PT, R25, UR17, R23, P5, P4 ;  /* 0x0000001119d57c10 */ /* 0x000fe4000afe8417 */
[--C-:B------:R-:W-:Y:S01]  /*7190*/  IADD3 R82, P2, P3, R82, UR16, R86.reuse ;  /* 0x0000001052527c10 */ /* 0x100fe2000fb5e056 */
[----:B------:R-:W-:Y:S01]  /*71a0*/  IMAD.HI R24, R24, 0x2, RZ ;  /* 0x0000000218187827 */ /* 0x000fe200078e02ff */
[----:B------:R-:W-:-:S03]  /*71b0*/  IADD3 R80, P5, P4, R80, UR16, R86 ;  /* 0x0000001050507c10 */ /* 0x000fc6000fcbe056 */
[-C--:B------:R-:W-:Y:S02]  /*71c0*/  IMAD R26, R7, R20.reuse, RZ ;  /* 0x00000014071a7224 */ /* 0x080fe400078e02ff */
[-C--:B------:R-:W-:Y:S01]  /*71d0*/  IMAD R25, R10, R20.reuse, RZ ;  /* 0x000000140a197224 */ /* 0x080fe200078e02ff */
[--C-:B------:R-:W-:Y:S01]  /*71e0*/  IADD3.X R83, PT, PT, R19, UR17, R23.reuse, P2, P3 ;  /* 0x0000001113537c10 */ /* 0x100fe200097e6417 */
[----:B------:R-:W-:Y:S01]  /*71f0*/  IMAD.SHL.U32 R216, R26, 0x2, RZ ;  /* 0x000000021ad87824 */ /* 0x000fe200078e00ff */
[----:B------:R-:W-:Y:S01]  /*7200*/  IADD3.X R81, PT, PT, R24, UR17, R23, P5, P4 ;  /* 0x0000001118517c10 */ /* 0x000fe2000afe8417 */
[----:B------:R-:W-:Y:S02]  /*7210*/  IMAD.SHL.U32 R218, R25, 0x2, RZ ;  /* 0x0000000219da7824 */ /* 0x000fe400078e00ff */
[-C--:B------:R-:W-:Y:S02]  /*7220*/  IMAD R19, R14, R20.reuse, RZ ;  /* 0x000000140e137224 */ /* 0x080fe400078e02ff */
[----:B------:R-:W-:Y:S01]  /*7230*/  IMAD R24, R18, R20, RZ ;  /* 0x0000001412187224 */ /* 0x000fe200078e02ff */
[--C-:B------:R-:W-:Y:S01]  /*7240*/  IADD3 R216, P5, P4, R216, UR16, R86.reuse ;  /* 0x00000010d8d87c10 */ /* 0x100fe2000fcbe056 */
[----:B------:R-:W-:Y:S01]  /*7250*/  IMAD.HI R26, R26, 0x2, RZ ;  /* 0x000000021a1a7827 */ /* 0x000fe200078e02ff */
[----:B------:R-:W-:-:S03]  /*7260*/  IADD3 R218, P2, P3, R218, UR16, R86 ;  /* 0x00000010dada7c10 */ /* 0x000fc6000fb5e056 */
[----:B------:R-:W-:-:S04]  /*7270*/  IMAD.HI R25, R25, 0x2, RZ ;  /* 0x0000000219197827 */ /* 0x000fc800078e02ff */
[----:B------:R-:W-:Y:S02]  /*7280*/  IMAD.SHL.U32 R84, R19, 0x2, RZ ;  /* 0x0000000213547824 */ /* 0x000fe400078e00ff */
[----:B------:R-:W-:Y:S01]  /*7290*/  IMAD.SHL.U32 R87, R24, 0x2, RZ ;  /* 0x0000000218577824 */ /* 0x000fe200078e00ff */
[--C-:B------:R-:W-:Y:S01]  /*72a0*/  IADD3.X R217, PT, PT, R26, UR17, R23.reuse, P5, P4 ;  /* 0x000000111ad97c10 */ /* 0x100fe2000afe8417 */
[----:B------:R-:W-:Y:S01]  /*72b0*/  IMAD.HI R24, R24, 0x2, RZ ;  /* 0x0000000218187827 */ /* 0x000fe200078e02ff */
[----:B-1----:R-:W-:Y:S01]  /*72c0*/  BAR.SYNC.DEFER_BLOCKING 0x0 ;  /* 0x0000000000007b1d */ /* 0x002fe20000010000 */
[--C-:B------:R-:W-:Y:S02]  /*72d0*/  IADD3 R84, P5, P4, R84, UR16, R86.reuse ;  /* 0x0000001054547c10 */ /* 0x100fe4000fcbe056 */
[----:B------:R-:W-:Y:S02]  /*72e0*/  IADD3.X R219, PT, PT, R25, UR17, R23, P2, P3 ;  /* 0x0000001119db7c10 */ /* 0x000fe400097e6417 */
[----:B------:R-:W-:-:S04]  /*72f0*/  IADD3 R86, P2, P3, R87, UR16, R86 ;  /* 0x0000001057567c10 */ /* 0x000fc8000fb5e056 */
[--C-:B------:R-:W-:Y:S02]  /*7300*/  IADD3.X R87, PT, PT, R24, UR17, R23.reuse, P2, P3 ;  /* 0x0000001118577c10 */ /* 0x100fe400097e6417 */
[----:B------:R-:W-:Y:S01]  /*7310*/  ISETP.LT.OR P2, PT, R236, 0x40, P0 ;  /* 0x00000040ec00780c */ /* 0x000fe20000741670 */
[----:B------:R-:W-:Y:S01]  /*7320*/  IMAD.HI R19, R19, 0x2, RZ ;  /* 0x0000000213137827 */ /* 0x000fe200078e02ff */
[----:B------:R-:W-:Y:S02]  /*7330*/  UIADD3 UR5, UPT, UPT, UR9, 0x4000, URZ ;  /* 0x0000400009057890 */ /* 0x000fe4000fffe0ff */
[----:B------:R-:W-:Y:S02]  /*7340*/  UIADD3 UR4, UPT, UPT, UR9, 0xa000, URZ ;  /* 0x0000a00009047890 */ /* 0x000fe4000fffe0ff */
[----:B------:R-:W-:Y:S01]  /*7350*/  IADD3.X R85, PT, PT, R19, UR17, R23, P5, P4 ;  /* 0x0000001113557c10 */ /* 0x000fe2000afe8417 */
[----:B------:R-:W-:Y:S02]  /*7360*/  USHF.R.U32.HI UR19, URZ, 0x4, UR5 ;  /* 0x00000004ff137899 */ /* 0x000fe40008011605 */
[----:B------:R-:W-:Y:S01]  /*7370*/  USHF.R.U32.HI UR18, URZ, 0x4, UR4 ;  /* 0x00000004ff127899 */ /* 0x000fe20008011604 */
[----:B------:R-:W-:Y:S01]  /*7380*/  UMOV UR6, URZ ;  /* 0x000000ff00067c82 */ /* 0x000fe20008000000 */
[----:B------:R-:W-:-:S02]  /*7390*/  UMOV UR7, URZ ;  /* 0x000000ff00077c82 */ /* 0x000fc40008000000 */
[----:B------:R-:W-:Y:S08]  /*73a0*/  @P2 BRA `(.L_x_6) ;  /* 0x0000000000842947 */ /* 0x000ff00003800000 */
[----:B------:R-:W-:Y:S02]  /*73b0*/  UIADD3 UR4, UPT, UPT, UR9, 0x8000, URZ ;  /* 0x0000800009047890 */ /* 0x000fe4000fffe0ff */
[----:B------:R-:W-:Y:S02]  /*73c0*/  USHF.R.U32.HI UR14, URZ, 0x4, UR9 ;  /* 0x00000004ff0e7899 */ /* 0x000fe40008011609 */
[----:B------:R-:W-:Y:S02]  /*73d0*/  USHF.R.U32.HI UR4, URZ, 0x4, UR4 ;  /* 0x00000004ff047899 */ /* 0x000fe40008011604 */
[----:B------:R-:W-:Y:S02]  /*73e0*/  USGXT.U32 UR14, UR14, 0xe ;  /* 0x0000000e0e0e789a */ /* 0x000fe40008000000 */
[----:B------:R-:W-:Y:S02]  /*73f0*/  USGXT.U32 UR12, UR4, 0xe ;  /* 0x0000000e040c789a */ /* 0x000fe40008000000 */
[----:B------:R-:W-:-:S02]  /*7400*/  UIADD3 UR30, UP2, UPT, UR14, 0x2, URZ ;  /* 0x000000020e1e7890 */ /* 0x000fc4000ff5e0ff */
[----:B------:R-:W-:Y:S01]  /*7410*/  UIADD3 UR32, UP1, UPT, UR12, 0x80, URZ ;  /* 0x000000800c207890 */ /* 0x000fe2000ff3e0ff */
[----:B------:R-:W-:Y:S01]  /*7420*/  UMOV UR4, URZ ;  /* 0x000000ff00047c82 */ /* 0x000fe20008000000 */
[----:B------:R-:W-:Y:S01]  /*7430*/  UMOV UR34, 0x0 ;  /* 0x0000000000227882 */ /* 0x000fe20000000000 */
[----:B------:R-:W-:Y:S02]  /*7440*/  UIADD3.X UR31, UPT, UPT, UR4, 0x40004040, URZ, UP2, !UPT ;  /* 0x40004040041f7890 */ /* 0x000fe400097fe4ff */
[----:B------:R-:W-:Y:S02]  /*7450*/  UIADD3.X UR33, UPT, UPT, UR4, 0x40004040, URZ, UP1, !UPT ;  /* 0x4000404004217890 */ /* 0x000fe40008ffe4ff */
[----:B------:R-:W-:Y:S02]  /*7460*/  UIADD3.64 UR24, UPT, UPT, UR30, 0x2, URZ ;  /* 0x000000021e187897 */ /* 0x000fe4000fffe0ff */
[----:B------:R-:W-:Y:S02]  /*7470*/  UIADD3.64 UR22, UPT, UPT, UR32, 0x80, URZ ;  /* 0x0000008020167897 */ /* 0x000fe4000fffe0ff */
[----:B------:R-:W-:-:S02]  /*7480*/  UIADD3.64 UR28, UPT, UPT, UR30, 0x4, URZ ;  /* 0x000000041e1c7897 */ /* 0x000fc4000fffe0ff */
[----:B------:R-:W-:Y:S01]  /*7490*/  UIADD3.64 UR26, UPT, UPT, UR32, 0x100, URZ ;  /* 0x00000100201a7897 */ /* 0x000fe2000fffe0ff */
[----:B------:R-:W-:Y:S01]  /*74a0*/  UMOV UR35, 0x4208010 ;  /* 0x0420801000237882 */ /* 0x000fe20000000000 */
[----:B------:R-:W-:Y:S01]  /*74b0*/  UMOV UR15, 0x40004040 ;  /* 0x40004040000f7882 */ /* 0x000fe20000000000 */
[----:B------:R-:W-:Y:S01]  /*74c0*/  UMOV UR13, 0x40004040 ;  /* 0x40004040000d7882 */ /* 0x000fe20000000000 */
[----:B------:R-:W-:Y:S01]  /*74d0*/  UMOV UR36, 0x0 ;  /* 0x0000000000247882 */ /* 0x000fe20000000000 */
[----:B------:R-:W-:Y:S01]  /*74e0*/  UMOV UR37, 0x4208010 ;  /* 0x0420801000257882 */ /* 0x000fe20000000000 */
[----:B------:R-:W-:Y:S01]  /*74f0*/  UMOV UR38, 0x0 ;  /* 0x0000000000267882 */ /* 0x000fe20000000000 */
[----:B------:R-:W-:Y:S01]  /*7500*/  UMOV UR39, 0x4208010 ;  /* 0x0420801000277882 */ /* 0x000fe20000000000 */
[----:B------:R-:W-:Y:S01]  /*7510*/  UMOV UR4, UR11 ;  /* 0x0000000b00047c82 */ /* 0x000fe20008000000 */
[----:B------:R-:W-:Y:S01]  /*7520*/  UMOV UR5, URZ ;  /* 0x000000ff00057c82 */ /* 0x000fe20008000000 */
[----:B------:R0:W-:Y:S01]  /*7530*/  UTCHMMA gdesc[UR12], gdesc[UR14], tmem[UR8], tmem[UR34], idesc[UR35], !UPT ;  /* 0x00ff220e0c0075ea */ /* 0x0001e2000f800008 */
[----:B------:R-:W-:Y:S01]  /*7540*/  UMOV UR40, 0x0 ;  /* 0x0000000000287882 */ /* 0x000fe20000000000 */
[----:B------:R-:W-:Y:S01]  /*7550*/  UMOV UR41, 0x4208010 ;  /* 0x0420801000297882 */ /* 0x000fe20000000000 */
[----:B------:R0:W-:Y:S01]  /*7560*/  UTCHMMA gdesc[UR32], gdesc[UR30], tmem[UR8], tmem[UR36], idesc[UR37], UPT ;  /* 0x00ff241e200075ea */ /* 0x0001e2000b800008 */
[----:B------:R-:W-:Y:S01]  /*7570*/  UMOV UR4, UR4 ;  /* 0x0000000400047c82 */ /* 0x000fe20008000000 */
[----:B------:R0:W-:Y:S01]  /*7580*/  UTCHMMA gdesc[UR22], gdesc[UR24], tmem[UR8], tmem[UR38], idesc[UR39], UPT ;  /* 0x00ff2618160075ea */ /* 0x0001e2000b800008 */
[----:B------:R0:W-:Y:S01]  /*7590*/  UTCHMMA gdesc[UR26], gdesc[UR28], tmem[UR8], tmem[UR40], idesc[UR41], UPT ;  /* 0x00ff281c1a0075ea */ /* 0x0001e2000b800008 */
[----:B------:R0:W-:Y:S01]  /*75a0*/  UTCBAR [UR4], URZ ;  /* 0x000000ff040073e9 */ /* 0x0001e200080000ff */
[----:B------:R-:W-:Y:S01]  /*75b0*/  NOP ;  /* 0x0000000000007918 */ /* 0x000fe20000000000 */
.L_x_6:
[----:B------:R-:W-:Y:S01]  /*75c0*/  SHF.R.S32.HI R19, RZ, 0x1f, R236 ;  /* 0x0000001fff137819 */ /* 0x000fe200000114ec */
[----:B0-----:R-:W-:Y:S01]  /*75d0*/  USGXT.U32 UR14, UR19, 0xe ;  /* 0x0000000e130e789a */ /* 0x001fe20008000000 */
[----:B------:R-:W-:Y:S01]  /*75e0*/  IADD3 R174, P6, PT, R230, UR16, RZ ;  /* 0x00000010e6ae7c10 */ /* 0x000fe2000ffde0ff */
[----:B------:R-:W-:Y:S01]  /*75f0*/  USGXT.U32 UR12, UR18, 0xe ;  /* 0x0000000e120c789a */ /* 0x000fe20008000000 */
[----:B------:R-:W-:Y:S01]  /*7600*/  LEA.HI R19, R19, R236, RZ, 0x6 ;  /* 0x000000ec13137211 */ /* 0x000fe200078f30ff */
[----:B------:R-:W-:Y:S01]  /*7610*/  UIADD3 UR32, UP2, UPT, UR14, 0x2, URZ ;  /* 0x000000020e207890 */ /* 0x000fe2000ff5e0ff */
[----:B------:R-:W-:Y:S01]  /*7620*/  IADD3 R178, P2, PT, R228, UR16, RZ ;  /* 0x00000010e4b27c10 */ /* 0x000fe2000ff5e0ff */
[----:B------:R-:W-:Y:S01]  /*7630*/  UIADD3 UR30, UP1, UPT, UR12, 0x80, URZ ;  /* 0x000000800c1e7890 */ /* 0x000fe2000ff3e0ff */
[----:B------:R-:W-:Y:S01]  /*7640*/  SHF.R.S32.HI R19, RZ, 0x6, R19 ;  /* 0x00000006ff137819 */ /* 0x000fe20000011413 */
[----:B------:R-:W-:Y:S01]  /*7650*/  UIADD3.X UR33, UPT, UPT, UR7, 0x40004040, URZ, UP2, !UPT ;  /* 0x4000404007217890 */ /* 0x000fe200097fe4ff */
[----:B------:R-:W-:Y:S01]  /*7660*/  IADD3.X R175, PT, PT, R235, UR17, RZ, P6, !PT ;  /* 0x00000011ebaf7c10 */ /* 0x000fe2000b7fe4ff */
[----:B------:R-:W-:Y:S01]  /*7670*/  UIADD3.X UR31, UPT, UPT, UR6, 0x40004040, URZ, UP1, !UPT ;  /* 0x40004040061f7890 */ /* 0x000fe20008ffe4ff */
[----:B------:R-:W-:Y:S01]  /*7680*/  VIMNMX R23, PT, PT, R19, 0x1, !PT ;  /* 0x0000000113177848 */ /* 0x000fe20007fe0100 */
[----:B------:R-:W-:Y:S01]  /*7690*/  IMAD.SHL.U32 R19, R21, 0x40, RZ ;  /* 0x0000004015137824 */ /* 0x000fe200078e00ff */
[----:B------:R-:W-:Y:S01]  /*76a0*/  IADD3 R184, P6, PT, R179, UR16, RZ ;  /* 0x00000010b3b87c10 */ /* 0x000fe2000ffde0ff */
[----:B------:R-:W-:Y:S01]  /*76b0*/  UMOV UR4, URZ ;  /* 0x000000ff00047c82 */ /* 0x000fe20008000000 */
[----:B------:R-:W-:Y:S01]  /*76c0*/  IADD3.X R179, PT, PT, R233, UR17, RZ, P2, !PT ;  /* 0x00000011e9b37c10 */ /* 0x000fe200097fe4ff */
[----:B------:R-:W-:Y:S01]  /*76d0*/  VIADD R21, R23, 0xffffffff ;  /* 0xffffffff17157836 */ /* 0x000fe20000000000 */
[----:B------:R-:W-:Y:S01]  /*76e0*/  IADD3 R172, P3, PT, R227, UR16, RZ ;  /* 0x00000010e3ac7c10 */ /* 0x000fe2000ff7e0ff */
[----:B------:R-:W-:Y:S01]  /*76f0*/  IMAD.SHL.U32 R20, R20, 0x40, RZ ;  /* 0x0000004014147824 */ /* 0x000fe200078e00ff */
[----:B------:R-:W-:-:S02]  /*7700*/  IADD3 R176, P5, PT, R225, UR16, RZ ;  /* 0x00000010e1b07c10 */ /* 0x000fc4000ffbe0ff */
[----:B------:R-:W-:Y:S02]  /*7710*/  ISETP.NE.U32.AND P2, PT, R21, RZ, PT ;  /* 0x000000ff1500720c */ /* 0x000fe40003f45070 */
[----:B------:R-:W-:Y:S02]  /*7720*/  IADD3 R180, P4, PT, R173, UR16, RZ ;  /* 0x00000010adb47c10 */ /* 0x000fe4000ff9e0ff */
[----:B------:R-:W-:Y:S02]  /*7730*/  IADD3.X R173, PT, PT, R234, UR17, RZ, P3, !PT ;  /* 0x00000011eaad7c10 */ /* 0x000fe40009ffe4ff */
[----:B------:R-:W-:Y:S02]  /*7740*/  IADD3.X R177, PT, PT, R232, UR17, RZ, P5, !PT ;  /* 0x00000011e8b17c10 */ /* 0x000fe4000affe4ff */
[----:B------:R-:W-:Y:S02]  /*7750*/  IADD3 R182, P3, PT, R226, UR16, RZ ;  /* 0x00000010e2b67c10 */ /* 0x000fe4000ff7e0ff */
[----:B------:R-:W-:-:S02]  /*7760*/  IADD3 R186, P5, PT, R224, UR16, RZ ;  /* 0x00000010e0ba7c10 */ /* 0x000fc4000ffbe0ff */
[----:B------:R-:W-:Y:S02]  /*7770*/  IADD3.X R181, PT, PT, R231, UR17, RZ, P4, !PT ;  /* 0x00000011e7b57c10 */ /* 0x000fe4000a7fe4ff */
[----:B------:R-:W-:Y:S02]  /*7780*/  IADD3.X R183, PT, PT, R229, UR17, RZ, P3, !PT ;  /* 0x00000011e5b77c10 */ /* 0x000fe40009ffe4ff */
[----:B------:R-:W-:Y:S02]  /*7790*/  IADD3.X R185, PT, PT, R223, UR17, RZ, P6, !PT ;  /* 0x00000011dfb97c10 */ /* 0x000fe4000b7fe4ff */
[----:B------:R-:W-:Y:S01]  /*77a0*/  IADD3.X R187, PT, PT, R222, UR17, RZ, P5, !PT ;  /* 0x00000011debb7c10 */ /* 0x000fe2000affe4ff */
[----:B------:R-:W-:Y:S06]  /*77b0*/  @!P2 BRA `(.L_x_7) ;  /* 0x000000200054a947 */ /* 0x000fec0003800000 */
[----:B------:R-:W-:Y:S01]  /*77c0*/  VIADD R22, R22, 0xffffffc0 ;  /* 0xffffffc016167836 */ /* 0x000fe20000000000 */
[----:B------:R-:W-:Y:S02]  /*77d0*/  UIADD3.64 UR22, UPT, UPT, UR30, 0x80, URZ ;  /* 0x000000801e167897 */ /* 0x000fe4000fffe0ff */
[----:B------:R-:W-:Y:S02]  /*77e0*/  UIADD3.64 UR24, UPT, UPT, UR32, 0x2, URZ ;  /* 0x0000000220187897 */ /* 0x000fe4000fffe0ff */
[----:B------:R-:W-:Y:S01]  /*77f0*/  R2UR UR19, R22 ;  /* 0x00000000161372ca */ /* 0x000fe200000e0000 */
[----:B------:R-:W-:Y:S02]  /*7800*/  UIADD3.64 UR26, UPT, UPT, UR30, 0x100, URZ ;  /* 0x000001001e1a7897 */ /* 0x000fe4000fffe0ff */
[----:B------:R-:W-:Y:S01]  /*7810*/  UIADD3.64 UR28, UPT, UPT, UR32, 0x4, URZ ;  /* 0x00000004201c7897 */ /* 0x000fe2000fffe0ff */
[----:B------:R-:W-:Y:S01]  /*7820*/  UMOV UR18, 0x1 ;  /* 0x0000000100127882 */ /* 0x000fe20000000000 */
[----:B------:R-:W-:-:S10]  /*7830*/  UMOV UR5, URZ ;  /* 0x000000ff00057c82 */ /* 0x000fd40008000000 */
.L_x_10:
[----:B------:R-:W-:Y:S01]  /*7840*/  USHF.L.U32 UR4, UR4, 0x1f, URZ ;  /* 0x0000001f04047899 */ /* 0x000fe200080006ff */
[----:B0-----:R-:W0:Y:S01]  /*7850*/  S2R R23, SR_TID.X ;  /* 0x0000000000177919 */ /* 0x001e220000002100 */
[----:B------:R-:W-:-:S04]  /*7860*/  IMAD.WIDE R218, R20, 0x2, R218 ;  /* 0x0000000214da7825 */ /* 0x000fc800078e02da */
[----:B------:R-:W-:-:S04]  /*7870*/  IMAD.U32 R22, RZ, RZ, UR4 ;  /* 0x00000004ff167e24 */ /* 0x000fc8000f8e00ff */
[----:B------:R-:W1:Y:S01]  /*7880*/  SYNCS.PHASECHK.TRANS64.TRYWAIT P2, [UR11], R22 ;  /* 0x00000016ff0075a7 */ /* 0x000e62000804110b */
[----:B0-----:R-:W-:-:S04]  /*7890*/  SHF.R.U32.HI R23, RZ, 0x6, R23 ;  /* 0x00000006ff177819 */ /* 0x001fc80000011617 */
[----:B------:R-:W-:-:S04]  /*78a0*/  SGXT.U32 R23, R23, 0x1 ;  /* 0x000000011717781a */ /* 0x000fc80000000000 */
[----:B------:R-:W-:Y:S01]  /*78b0*/  ISETP.GE.AND P6, PT, R23, UR19, PT ;  /* 0x0000001317007c0c */ /* 0x000fe2000bfc6270 */
[----:B-1----:R-:W-:-:S12]  /*78c0*/  @!P2 BRA `(.L_x_8) ;  /* 0x0000004000a0a947 */ /* 0x002fd80003800000 */
.L_x_16:
[----:B------:R0:W-:Y:S01]  /*78d0*/  STL [R1+0x10c], R91 ;  /* 0x00010c5b01007387 */ /* 0x0001e20000100800 */
[----:B------:R-:W-:Y:S01]  /*78e0*/  PRMT R228, RZ, 0x7610, R228 ;  /* 0x00007610ffe47816 */ /* 0x000fe200000000e4 */
[C---:B------:R-:W-:Y:S01]  /*78f0*/  IMAD.WIDE R88, R20.reuse, 0x2, R88 ;  /* 0x0000000214587825 */ /* 0x040fe200078e0258 */
[----:B------:R-:W-:Y:S01]  /*7900*/  PRMT R229, RZ, 0x7610, R229 ;  /* 0x00007610ffe57816 */ /* 0x000fe200000000e5 */
[----:B------:R1:W-:Y:S02]  /*7910*/  STL [R1+0x108], R21 ;  /* 0x0001081501007387 */ /* 0x0003e40000100800 */
[C---:B------:R-:W-:Y:S02]  /*7920*/  IMAD.WIDE R166, R20.reuse, 0x2, R166 ;  /* 0x0000000214a67825 */ /* 0x040fe400078e02a6 */
[----:B------:R-:W2:Y:S02]  /*7930*/  @!P6 LDG.E.U16 R228, desc[UR20][R88.64] ;  /* 0x0000001458e4e981 */ /* 0x000ea4000c1e1500 */
[C---:B------:R-:W-:Y:S01]  /*7940*/  IMAD.WIDE R172, R20.reuse, 0x2, R172 ;  /* 0x0000000214ac7825 */ /* 0x040fe200078e02ac */
[----:B0-----:R-:W1:Y:S03]  /*7950*/  S2R R91, SR_TID.X ;  /* 0x00000000005b7919 */ /* 0x001e660000002100 */
[C---:B------:R-:W-:Y:S01]  /*7960*/  IMAD.WIDE R190, R20.reuse, 0x2, R190 ;  /* 0x0000000214be7825 */ /* 0x040fe200078e02be */
[----:B------:R0:W-:Y:S03]  /*7970*/  STL [R1+0x104], R0 ;  /* 0x0001040001007387 */ /* 0x0001e60000100800 */
[----:B------:R-:W-:-:S04]  /*7980*/  IMAD.WIDE R212, R20, 0x2, R212 ;  /* 0x0000000214d47825 */ /* 0x000fc800078e02d4 */
[----:B------:R-:W-:-:S04]  /*7990*/  IMAD.WIDE R188, R20, 0x2, R188 ;  /* 0x0000000214bc7825 */ /* 0x000fc800078e02bc */
[----:B------:R-:W-:-:S04]  /*79a0*/  IMAD.WIDE R174, R20, 0x2, R174 ;  /* 0x0000000214ae7825 */ /* 0x000fc800078e02ae */
[----:B------:R-:W-:-:S04]  /*79b0*/  IMAD.WIDE R206, R20, 0x2, R206 ;  /* 0x0000000214ce7825 */ /* 0x000fc800078e02ce */
[----:B------:R-:W-:-:S04]  /*79c0*/  IMAD.WIDE R196, R20, 0x2, R196 ;  /* 0x0000000214c47825 */ /* 0x000fc800078e02c4 */
[----:B------:R-:W-:-:S04]  /*79d0*/  IMAD.WIDE R216, R20, 0x2, R216 ;  /* 0x0000000214d87825 */ /* 0x000fc800078e02d8 */
[C---:B------:R-:W-:Y:S01]  /*79e0*/  IMAD.WIDE R182, R20.reuse, 0x2, R182 ;  /* 0x0000000214b67825 */ /* 0x040fe200078e02b6 */
[--C-:B-1----:R-:W-:Y:S02]  /*79f0*/  SHF.R.U32.HI R21, RZ, 0x6, R91.reuse ;  /* 0x00000006ff157819 */ /* 0x102fe4000001165b */
[----:B0-----:R-:W-:Y:S01]  /*7a00*/  SHF.R.U32.HI R0, RZ, 0x6, R91 ;  /* 0x00000006ff007819 */ /* 0x001fe2000001165b */
[----:B------:R-:W-:Y:S01]  /*7a10*/  IMAD.WIDE R204, R20, 0x2, R204 ;  /* 0x0000000214cc7825 */ /* 0x000fe200078e02cc */
[----:B------:R-:W-:Y:S02]  /*7a20*/  SGXT.U32 R21, R21, 0x1 ;  /* 0x000000011515781a */ /* 0x000fe40000000000 */
[----:B------:R-:W-:Y:S01]  /*7a30*/  SGXT.U32 R0, R0, 0x1 ;  /* 0x000000010000781a */ /* 0x000fe20000000000 */
[----:B------:R-:W-:Y:S01]  /*7a40*/  IMAD.WIDE R180, R20, 0x2, R180 ;  /* 0x0000000214b47825 */ /* 0x000fe200078e02b4 */
[----:B------:R-:W-:Y:S02]  /*7a50*/  LOP3.LUT R21, R21, 0x2, RZ, 0xfc, !PT ;  /* 0x0000000215157812 */ /* 0x000fe400078efcff */
[----:B------:R-:W-:Y:S01]  /*7a60*/  LOP3.LUT R0, R0, 0x10, RZ, 0xfc, !PT ;  /* 0x0000001000007812 */ /* 0x000fe200078efcff */
[----:B------:R-:W-:Y:S01]  /*7a70*/  IMAD.WIDE R198, R20, 0x2, R198 ;  /* 0x0000000214c67825 */ /* 0x000fe200078e02c6 */
[----:B------:R-:W-:-:S02]  /*7a80*/  ISETP.GE.AND P2, PT, R21, UR19, PT ;  /* 0x0000001315007c0c */ /* 0x000fc4000bf46270 */
[----:B------:R-:W-:Y:S02]  /*7a90*/  SHF.R.U32.HI R21, RZ, 0x6, R91 ;  /* 0x00000006ff157819 */ /* 0x000fe4000001165b */
[----:B------:R-:W-:Y:S02]  /*7aa0*/  ISETP.GE.AND P5, PT, R0, UR19, PT ;  /* 0x0000001300007c0c */ /* 0x000fe4000bfa6270 */
[----:B------:R-:W-:-:S04]  /*7ab0*/  SGXT.U32 R21, R21, 0x1 ;  /* 0x000000011515781a */ /* 0x000fc80000000000 */
[----:B------:R-:W-:-:S03]  /*7ac0*/  LOP3.LUT R21, R21, 0x8, RZ, 0xfc, !PT ;  /* 0x0000000815157812 */ /* 0x000fc600078efcff */
[----:B------:R-:W3:Y:S01]  /*7ad0*/  @!P2 LDG.E.U16 R229, desc[UR20][R166.64] ;  /* 0x00000014a6e5a981 */ /* 0x000ee2000c1e1500 */
[----:B------:R-:W-:Y:S02]  /*7ae0*/  ISETP.GE.AND P3, PT, R21, UR19, PT ;  /* 0x0000001315007c0c */ /* 0x000fe4000bf66270 */
[----:B------:R-:W-:-:S04]  /*7af0*/  SHF.R.U32.HI R21, RZ, 0x6, R91 ;  /* 0x00000006ff157819 */ /* 0x000fc8000001165b */
[----:B------:R-:W-:-:S04]  /*7b00*/  SGXT.U32 R21, R21, 0x1 ;  /* 0x000000011515781a */ /* 0x000fc80000000000 */
[----:B------:R-:W-:-:S04]  /*7b10*/  LOP3.LUT R21, R21, 0xa, RZ, 0xfc, !PT ;  /* 0x0000000a15157812 */ /* 0x000fc800078efcff */
        /* <DEDUP_REMOVED lines=9> */
[----:B------:R-:W0:Y:S01]  /*7bb0*/  S2R R21, SR_TID.X ;  /* 0x0000000000157919 */ /* 0x000e220000002100 */
[----:B------:R-:W-:Y:S02]  /*7bc0*/  SHF.R.U32.HI R0, RZ, 0x6, R91 ;  /* 0x00000006ff007819 */ /* 0x000fe4000001165b */
[----:B------:R-:W-:Y:S02]  /*7bd0*/  PRMT R230, RZ, 0x7610, R230 ;  /* 0x00007610ffe67816 */ /* 0x000fe400000000e6 */
[----:B------:R-:W-:-:S04]  /*7be0*/  SGXT.U32 R0, R0, 0x1 ;  /* 0x000000010000781a */ /* 0x000fc80000000000 */
[----:B------:R-:W-:Y:S01]  /*7bf0*/  LOP3.LUT R0, R0, 0x1a, RZ, 0xfc, !PT ;  /* 0x0000001a00007812 */ /* 0x000fe200078efcff */
[----:B------:R-:W4:Y:S03]  /*7c00*/  @!P3 LDG.E.U16 R230, desc[UR20][R172.64] ;  /* 0x00000014ace6b981 */ /* 0x000f26000c1e1500 */
[----:B------:R-:W-:Y:S02]  /*7c10*/  ISETP.GE.AND P3, PT, R0, UR19, PT ;  /* 0x0000001300007c0c */ /* 0x000fe4000bf66270 */
[----:B------:R-:W-:Y:S02]  /*7c20*/  PRMT R235, RZ, 0x7610, R235 ;  /* 0x00007610ffeb7816 */ /* 0x000fe400000000eb */
[----:B------:R-:W-:-:S09]  /*7c30*/  PRMT R240, RZ, 0x7610, R240 ;  /* 0x00007610fff07816 */ /* 0x000fd200000000f0 */
[----:B------:R-:W3:Y:S01]  /*7c40*/  @!P3 LDG.E.U16 R235, desc[UR20][R190.64] ;  /* 0x00000014beebb981 */ /* 0x000ee2000c1e1500 */
[----:B------:R-:W-:Y:S02]  /*7c50*/  ISETP.GE.AND P3, PT, R6, UR19, PT ;  /* 0x0000001306007c0c */ /* 0x000fe4000bf66270 */
[----:B0-----:R-:W-:-:S04]  /*7c60*/  SHF.R.U32.HI R0, RZ, 0x6, R21 ;  /* 0x00000006ff007819 */ /* 0x001fc80000011615 */
[----:B------:R-:W-:-:S04]  /*7c70*/  SGXT.U32 R0, R0, 0x1 ;  /* 0x000000010000781a */ /* 0x000fc80000000000 */
[----:B------:R-:W-:-:S03]  /*7c80*/  LOP3.LUT R0, R0, 0xc, RZ, 0xfc, !PT ;  /* 0x0000000c00007812 */ /* 0x000fc600078efcff */
[----:B------:R-:W3:Y:S01]  /*7c90*/  @!P3 LDG.E.U16 R240, desc[UR20][R212.64] ;  /* 0x00000014d4f0b981 */ /* 0x000ee2000c1e1500 */
[----:B------:R-:W-:Y:S02]  /*7ca0*/  ISETP.GE.AND P3, PT, R0, UR19, PT ;  /* 0x0000001300007c0c */ /* 0x000fe4000bf66270 */
[----:B------:R-:W0:Y:S01]  /*7cb0*/  S2R R0, SR_TID.X ;  /* 0x0000000000007919 */ /* 0x000e220000002100 */
[----:B------:R-:W-:Y:S02]  /*7cc0*/  PRMT R231, RZ, 0x7610, R231 ;  /* 0x00007610ffe77816 */ /* 0x000fe400000000e7 */
[----:B------:R-:W-:-:S04]  /*7cd0*/  PRMT R234, RZ, 0x7610, R234 ;  /* 0x00007610ffea7816 */ /* 0x000fc800000000ea */
[----:B------:R-:W3:Y:S01]  /*7ce0*/  @!P4 LDG.E.U16 R231, desc[UR20][R174.64] ;  /* 0x00000014aee7c981 */ /* 0x000ee2000c1e1500 */
[----:B------:R-:W-:-:S03]  /*7cf0*/  ISETP.GE.AND P4, PT, R3, UR19, PT ;  /* 0x0000001303007c0c */ /* 0x000fc6000bf86270 */
[----:B------:R-:W3:Y:S01]  /*7d00*/  @!P2 LDG.E.U16 R234, desc[UR20][R188.64] ;  /* 0x00000014bceaa981 */ /* 0x000ee2000c1e1500 */
[----:B------:R-:W-:Y:S02]  /*7d10*/  ISETP.GE.AND P2, PT, R8, UR19, PT ;  /* 0x0000001308007c0c */ /* 0x000fe4000bf46270 */
[----:B------:R-:W-:Y:S02]  /*7d20*/  SHF.R.U32.HI R21, RZ, 0x6, R21 ;  /* 0x00000006ff157819 */ /* 0x000fe40000011615 */
[----:B------:R-:W-:Y:S02]  /*7d30*/  PRMT R236, RZ, 0x7610, R236 ;  /* 0x00007610ffec7816 */ /* 0x000fe400000000ec */
[----:B------:R-:W-:Y:S02]  /*7d40*/  SGXT.U32 R21, R21, 0x1 ;  /* 0x000000011515781a */ /* 0x000fe40000000000 */
[----:B------:R-:W-:Y:S02]  /*7d50*/  PRMT R239, RZ, 0x7610, R239 ;  /* 0x00007610ffef7816 */ /* 0x000fe400000000ef */
[----:B------:R-:W-:Y:S01]  /*7d60*/  LOP3.LUT R21, R21, 0x4, RZ, 0xfc, !PT ;  /* 0x0000000415157812 */ /* 0x000fe200078efcff */
[----:B------:R-:W3:Y:S01]  /*7d70*/  @!P4 LDG.E.U16 R236, desc[UR20][R196.64] ;  /* 0x00000014c4ecc981 */ /* 0x000ee2000c1e1500 */
[----:B------:R-:W-:-:S03]  /*7d80*/  ISETP.GE.AND P4, PT, R7, UR19, PT ;  /* 0x0000001307007c0c */ /* 0x000fc6000bf86270 */
[----:B------:R-:W3:Y:S01]  /*7d90*/  @!P2 LDG.E.U16 R239, desc[UR20][R206.64] ;  /* 0x00000014ceefa981 */ /* 0x000ee2000c1e1500 */
[----:B------:R-:W-:Y:S02]  /*7da0*/  ISETP.GE.AND P2, PT, R21, UR19, PT ;  /* 0x0000001315007c0c */ /* 0x000fe4000bf46270 */
[----:B0-----:R-:W-:Y:S02]  /*7db0*/  SHF.R.U32.HI R21, RZ, 0x6, R0 ;  /* 0x00000006ff157819 */ /* 0x001fe40000011600 */
[----:B------:R-:W-:Y:S02]  /*7dc0*/  PRMT R241, RZ, 0x7610, R241 ;  /* 0x00007610fff17816 */ /* 0x000fe400000000f1 */
[----:B------:R-:W-:Y:S02]  /*7dd0*/  SGXT.U32 R21, R21, 0x1 ;  /* 0x000000011515781a */ /* 0x000fe40000000000 */
[----:B------:R-:W-:Y:S02]  /*7de0*/  PRMT R233, RZ, 0x7610, R233 ;  /* 0x00007610ffe97816 */ /* 0x000fe400000000e9 */
[----:B------:R-:W-:Y:S01]  /*7df0*/  LOP3.LUT R21, R21, 0x6, RZ, 0xfc, !PT ;  /* 0x0000000615157812 */ /* 0x000fe200078efcff */
[----:B------:R-:W3:Y:S03]  /*7e00*/  @!P4 LDG.E.U16 R241, desc[UR20][R216.64] ;  /* 0x00000014d8f1c981 */ /* 0x000ee6000c1e1500 */
[----:B------:R-:W-:Y:S01]  /*7e10*/  ISETP.GE.AND P4, PT, R21, UR19, PT ;  /* 0x0000001315007c0c */ /* 0x000fe2000bf86270 */
[----:B------:R-:W3:Y:S01]  /*7e20*/  @!P6 LDG.E.U16 R233, desc[UR20][R182.64] ;  /* 0x00000014b6e9e981 */ /* 0x000ee2000c1e1500 */
[----:B------:R-:W-:Y:S01]  /*7e30*/  ISETP.GE.AND P6, PT, R5, UR19, PT ;  /* 0x0000001305007c0c */ /* 0x000fe2000bfc6270 */
[----:B------:R-:W0:Y:S01]  /*7e40*/  S2R R21, SR_TID.X ;  /* 0x0000000000157919 */ /* 0x000e220000002100 */
[----:B------:R-:W-:-:S02]  /*7e50*/  PRMT R238, RZ, 0x7610, R238 ;  /* 0x00007610ffee7816 */ /* 0x000fc400000000ee */
[----:B------:R-:W-:-:S09]  /*7e60*/  SHF.R.U32.HI R0, RZ, 0x6, R0 ;  /* 0x00000006ff007819 */ /* 0x000fd20000011600 */
[----:B------:R-:W3:Y:S01]  /*7e70*/  @!P6 LDG.E.U16 R238, desc[UR20][R204.64] ;  /* 0x00000014cceee981 */ /* 0x000ee2000c1e1500 */
[----:B------:R-:W-:Y:S02]  /*7e80*/  ISETP.GE.AND P6, PT, R10, UR19, PT ;  /* 0x000000130a007c0c */ /* 0x000fe4000bfc6270 */
[----:B------:R-:W-:Y:S02]  /*7e90*/  SGXT.U32 R0, R0, 0x1 ;  /* 0x000000010000781a */ /* 0x000fe40000000000 */
[----:B------:R-:W-:Y:S02]  /*7ea0*/  PRMT R243, RZ, 0x7610, R243 ;  /* 0x00007610fff37816 */ /* 0x000fe400000000f3 */
[----:B------:R-:W-:-:S07]  /*7eb0*/  LOP3.LUT R0, R0, 0xe, RZ, 0xfc, !PT ;  /* 0x0000000e00007812 */ /* 0x000fce00078efcff */
[----:B------:R-:W3:Y:S01]  /*7ec0*/  @!P6 LDG.E.U16 R243, desc[UR20][R218.64] ;  /* 0x00000014daf3e981 */ /* 0x000ee2000c1e1500 */
[----:B------:R-:W-:Y:S02]  /*7ed0*/  ISETP.GE.AND P6, PT, R0, UR19, PT ;  /* 0x0000001300007c0c */ /* 0x000fe4000bfc6270 */
[--C-:B0-----:R-:W-:Y:S02]  /*7ee0*/  SHF.R.U32.HI R0, RZ, 0x6, R21.reuse ;  /* 0x00000006ff007819 */ /* 0x101fe40000011615 */
[----:B------:R-:W-:Y:S01]  /*7ef0*/  SHF.R.U32.HI R21, RZ, 0x6, R21 ;  /* 0x00000006ff157819 */ /* 0x000fe20000011615 */
[----:B------:R-:W-:Y:S01]  /*7f00*/  IMAD.WIDE R176, R20, 0x2, R176 ;  /* 0x0000000214b07825 */ /* 0x000fe200078e02b0 */
[----:B------:R-:W-:Y:S02]  /*7f10*/  PRMT R245, RZ, 0x7610, R245 ;  /* 0x00007610fff57816 */ /* 0x000fe400000000f5 */
[----:B------:R-:W-:-:S04]  /*7f20*/  SGXT.U32 R21, R21, 0x1 ;  /* 0x000000011515781a */ /* 0x000fc80000000000 */
[----:B------:R-:W-:Y:S01]  /*7f30*/  LOP3.LUT R21, R21, 0x14, RZ, 0xfc, !PT ;  /* 0x0000001415157812 */ /* 0x000fe200078efcff */
[----:B------:R-:W3:Y:S03]  /*7f40*/  @!P3 LDG.E.U16 R245, desc[UR20][R176.64] ;  /* 0x00000014b0f5b981 */ /* 0x000ee6000c1e1500 */
[----:B------:R-:W-:Y:S02]  /*7f50*/  ISETP.GE.AND P3, PT, R21, UR19, PT ;  /* 0x0000001315007c0c */ /* 0x000fe4000bf66270 */
[----:B------:R-:W0:Y:S01]  /*7f60*/  S2R R21, SR_TID.X ;  /* 0x0000000000157919 */ /* 0x000e220000002100 */
[----:B------:R-:W-:-:S06]  /*7f70*/  PRMT R232, RZ, 0x7610, R232 ;  /* 0x00007610ffe87816 */ /* 0x000fcc00000000e8 */
[----:B------:R-:W3:Y:S01]  /*7f80*/  @!P5 LDG.E.U16 R232, desc[UR20][R180.64] ;  /* 0x00000014b4e8d981 */ /* 0x000ee2000c1e1500 */
[----:B------:R-:W-:Y:S02]  /*7f90*/  ISETP.GE.AND P5, PT, R4, UR19, PT ;  /* 0x0000001304007c0c */ /* 0x000fe4000bfa6270 */
[----:B------:R-:W-:Y:S01]  /*7fa0*/  SGXT.U32 R0, R0, 0x1 ;  /* 0x000000010000781a */ /* 0x000fe20000000000 */
[----:B------:R-:W-:Y:S01]  /*7fb0*/  IMAD.WIDE R168, R20, 0x2, R168 ;  /* 0x0000000214a87825 */ /* 0x000fe200078e02a8 */
[----:B------:R-:W-:Y:S02]  /*7fc0*/  PRMT R237, RZ, 0x7610, R237 ;  /* 0x00007610ffed7816 */ /* 0x000fe400000000ed */
[----:B------:R-:W-:Y:S02]  /*7fd0*/  PRMT R244, RZ, 0x7610, R244 ;  /* 0x00007610fff47816 */ /* 0x000fe400000000f4 */
[----:B------:R-:W-:-:S04]  /*7fe0*/  LOP3.LUT R0, R0, 0x16, RZ, 0xfc, !PT ;  /* 0x0000001600007812 */ /* 0x000fc800078efcff */
[----:B------:R-:W3:Y:S01]  /*7ff0*/  @!P2 LDG.E.U16 R244, desc[UR20][R168.64] ;  /* 0x00000014a8f4a981 */ /* 0x000ee2000c1e1500 */
[----:B------:R-:W-:-:S03]  /*8000*/  ISETP.GE.AND P2, PT, R0, UR19, PT ;  /* 0x0000001300007c0c */ /* 0x000fc6000bf46270 */
        /* <DEDUP_REMOVED lines=9> */
[----:B------:R-:W-:Y:S01]  /*80a0*/  ISETP.GE.AND P5, PT, R21, UR19, PT ;  /* 0x0000001315007c0c */ /* 0x000fe2000bfa6270 */
[C---:B------:R-:W-:Y:S01]  /*80b0*/  IMAD.WIDE R184, R20.reuse, 0x2, R184 ;  /* 0x0000000214b87825 */ /* 0x040fe200078e02b8 */
[----:B------:R-:W-:Y:S02]  /*80c0*/  PRMT R24, RZ, 0x7610, R24 ;  /* 0x00007610ff187816 */ /* 0x000fe40000000018 */
[----:B------:R-:W-:Y:S01]  /*80d0*/  PRMT R26, RZ, 0x7610, R26 ;  /* 0x00007610ff1a7816 */ /* 0x000fe2000000001a */
[----:B------:R-:W-:-:S03]  /*80e0*/  IMAD.WIDE R192, R20, 0x2, R192 ;  /* 0x0000000214c07825 */ /* 0x000fc600078e02c0 */
[----:B------:R-:W3:Y:S01]  /*80f0*/  @!P3 LDG.E.U16 R24, desc[UR20][R184.64] ;  /* 0x00000014b818b981 */ /* 0x000ee2000c1e1500 */
[----:B------:R-:W-:-:S04]  /*8100*/  ISETP.GE.AND P3, PT, R11, UR19, PT ;  /* 0x000000130b007c0c */ /* 0x000fc8000bf66270 */
[----:B------:R-:W3:Y:S01]  /*8110*/  @!P5 LDG.E.U16 R26, desc[UR20][R192.64] ;  /* 0x00000014c01ad981 */ /* 0x000ee2000c1e1500 */
        /* <DEDUP_REMOVED lines=13> */
[----:B------:R-:W3:Y:S05]  /*81f0*/  @!P3 LDG.E.U16 R224, desc[UR20][R80.64] ;  /* 0x0000001450e0b981 */ /* 0x000eea000c1e1500 */
[----:B------:R-:W3:Y:S01]  /*8200*/  @!P5 LDG.E.U16 R226, desc[UR20][R84.64] ;  /* 0x0000001454e2d981 */ /* 0x000ee2000c1e1500 */
[----:B------:R-:W-:Y:S01]  /*8210*/  PRMT R22, RZ, 0x7610, R22 ;  /* 0x00007610ff167816 */ /* 0x000fe20000000016 */
[----:B------:R-:W-:-:S05]  /*8220*/  IMAD.WIDE R170, R20, 0x2, R170 ;  /* 0x0000000214aa7825 */ /* 0x000fca00078e02aa */
[----:B------:R-:W3:Y:S01]  /*8230*/  @!P4 LDG.E.U16 R22, desc[UR20][R170.64] ;  /* 0x00000014aa16c981 */ /* 0x000ee2000c1e1500 */
[----:B------:R-:W-:-:S04]  /*8240*/  SGXT.U32 R0, R0, 0x1 ;  /* 0x000000010000781a */ /* 0x000fc80000000000 */
[----:B------:R-:W-:-:S04]  /*8250*/  LOP3.LUT R0, R0, 0x1e, RZ, 0xfc, !PT ;  /* 0x0000001e00007812 */ /* 0x000fc800078efcff */
[----:B------:R-:W-:Y:S01]  /*8260*/  ISETP.GE.AND P4, PT, R0, UR19, PT ;  /* 0x0000001300007c0c */ /* 0x000fe2000bf86270 */
[C---:B------:R-:W-:Y:S01]  /*8270*/  IMAD.WIDE R194, R20.reuse, 0x2, R194 ;  /* 0x0000000214c27825 */ /* 0x040fe200078e02c2 */
[----:B------:R-:W-:Y:S02]  /*8280*/  PRMT R25, RZ, 0x7610, R25 ;  /* 0x00007610ff197816 */ /* 0x000fe40000000019 */
[----:B------:R-:W-:Y:S01]  /*8290*/  PRMT R27, RZ, 0x7610, R27 ;  /* 0x00007610ff1b7816 */ /* 0x000fe2000000001b */
[----:B------:R-:W-:-:S05]  /*82a0*/  IMAD.WIDE R186, R20, 0x2, R186 ;  /* 0x0000000214ba7825 */ /* 0x000fca00078e02ba */
[----:B------:R-:W3:Y:S01]  /*82b0*/  @!P2 LDG.E.U16 R25, desc[UR20][R186.64] ;  /* 0x00000014ba19a981 */ /* 0x000ee2000c1e1500 */
[----:B------:R-:W-:-:S03]  /*82c0*/  ISETP.GE.AND P2, PT, R15, UR19, PT ;  /* 0x000000130f007c0c */ /* 0x000fc6000bf46270 */
[----:B------:R-:W3:Y:S01]  /*82d0*/  @!P4 LDG.E.U16 R27, desc[UR20][R194.64] ;  /* 0x00000014c21bc981 */ /* 0x000ee2000c1e1500 */
[----:B------:R-:W-:Y:S01]  /*82e0*/  ISETP.GE.AND P4, PT, R16, UR19, PT ;  /* 0x0000001310007c0c */ /* 0x000fe2000bf86270 */
[C---:B------:R-:W-:Y:S01]  /*82f0*/  IMAD.WIDE R210, R20.reuse, 0x2, R210 ;  /* 0x0000000214d27825 */ /* 0x040fe200078e02d2 */
[----:B------:R-:W-:Y:S02]  /*8300*/  PRMT R29, RZ, 0x7610, R29 ;  /* 0x00007610ff1d7816 */ /* 0x000fe4000000001d */
[----:B------:R-:W-:Y:S01]  /*8310*/  PRMT R223, RZ, 0x7610, R223 ;  /* 0x00007610ffdf7816 */ /* 0x000fe200000000df */
[----:B------:R-:W-:Y:S01]  /*8320*/  IMAD.WIDE R202, R20, 0x2, R202 ;  /* 0x0000000214ca7825 */ /* 0x000fe200078e02ca */
[----:B------:R-:W0:Y:S04]  /*8330*/  S2R R21, SR_TID.X ;  /* 0x0000000000157919 */ /* 0x000e280000002100 */
[----:B------:R-:W3:Y:S01]  /*8340*/  @!P2 LDG.E.U16 R29, desc[UR20][R202.64] ;  /* 0x00000014ca1da981 */ /* 0x000ee2000c1e1500 */
[----:B------:R-:W-:-:S03]  /*8350*/  ISETP.GE.AND P2, PT, R17, UR19, PT ;  /* 0x0000001311007c0c */ /* 0x000fc6000bf46270 */
[----:B------:R-:W3:Y:S01]  /*8360*/  @!P4 LDG.E.U16 R223, desc[UR20][R210.64] ;  /* 0x00000014d2dfc981 */ /* 0x000ee2000c1e1500 */
[----:B------:R-:W-:Y:S01]  /*8370*/  ISETP.GE.AND P4, PT, R18, UR19, PT ;  /* 0x0000001312007c0c */ /* 0x000fe2000bf86270 */
[C---:B------:R-:W-:Y:S01]  /*8380*/  IMAD.WIDE R178, R20.reuse, 0x2, R178 ;  /* 0x0000000214b27825 */ /* 0x040fe200078e02b2 */
[----:B------:R-:W-:Y:S02]  /*8390*/  PRMT R23, RZ, 0x7610, R23 ;  /* 0x00007610ff177816 */ /* 0x000fe40000000017 */
[----:B------:R-:W-:Y:S01]  /*83a0*/  PRMT R225, RZ, 0x7610, R225 ;  /* 0x00007610ffe17816 */ /* 0x000fe200000000e1 */
[C---:B------:R-:W-:Y:S01]  /*83b0*/  IMAD.WIDE R86, R20.reuse, 0x2, R86 ;  /* 0x0000000214567825 */ /* 0x040fe200078e0256 */
[----:B------:R-:W-:Y:S02]  /*83c0*/  PRMT R227, RZ, 0x7610, R227 ;  /* 0x00007610ffe37816 */ /* 0x000fe400000000e3 */
[----:B------:R-:W3:Y:S01]  /*83d0*/  @!P6 LDG.E.U16 R23, desc[UR20][R178.64] ;  /* 0x00000014b217e981 */ /* 0x000ee2000c1e1500 */
[----:B------:R-:W-:-:S04]  /*83e0*/  IMAD.WIDE R82, R20, 0x2, R82 ;  /* 0x0000000214527825 */ /* 0x000fc800078e0252 */
[----:B------:R-:W3:Y:S04]  /*83f0*/  @!P4 LDG.E.U16 R227, desc[UR20][R86.64] ;  /* 0x0000001456e3c981 */ /* 0x000ee8000c1e1500 */
[----:B------:R-:W3:Y:S01]  /*8400*/  @!P2 LDG.E.U16 R225, desc[UR20][R82.64] ;  /* 0x0000001452e1a981 */ /* 0x000ee2000c1e1500 */
[----:B------:R-:W-:Y:S01]  /*8410*/  BAR.SYNC.DEFER_BLOCKING 0x0 ;  /* 0x0000000000007b1d */ /* 0x000fe20000010000 */
[----:B0-----:R-:W-:Y:S02]  /*8420*/  LOP3.LUT R21, R21, 0x3f, RZ, 0xc0, !PT ;  /* 0x0000003f15157812 */ /* 0x001fe400078ec0ff */
[----:B------:R-:W-:Y:S02]  /*8430*/  LOP3.LUT R0, R2, 0x20, RZ, 0x3c, !PT ;  /* 0x0000002002007812 */ /* 0x000fe400078e3cff */
[----:B------:R-:W-:Y:S01]  /*8440*/  ISETP.GE.AND P2, PT, R21, UR19, PT ;  /* 0x0000001315007c0c */ /* 0x000fe2000bf46270 */
[----:B------:R-:W-:-:S04]  /*8450*/  IMAD.WIDE R34, R19, 0x2, R34 ;  /* 0x0000000213227825 */ /* 0x000fc800078e0222 */
[----:B------:R-:W-:-:S04]  /*8460*/  IMAD.WIDE R32, R19, 0x2, R32 ;  /* 0x0000000213207825 */ /* 0x000fc800078e0220 */
[----:B------:R-:W-:-:S04]  /*8470*/  IMAD.WIDE R38, R19, 0x2, R38 ;  /* 0x0000000213267825 */ /* 0x000fc800078e0226 */
[C---:B------:R-:W-:Y:S01]  /*8480*/  IMAD.WIDE R42, R19.reuse, 0x2, R42 ;  /* 0x00000002132a7825 */ /* 0x040fe200078e022a */
[----:B--2---:R0:W-:Y:S04]  /*8490*/  STS.U16 [R2+UR9+0xa000], R228 ;  /* 0x00a000e402007988 */ /* 0x0041e80008000409 */
[----:B----4-:R1:W-:Y:S01]  /*84a0*/  STS.U16 [R2+UR9+0xa400], R230 ;  /* 0x00a400e602007988 */ /* 0x0103e20008000409 */
[C---:B------:R-:W-:Y:S01]  /*84b0*/  IMAD.WIDE R46, R19.reuse, 0x2, R46 ;  /* 0x00000002132e7825 */ /* 0x040fe200078e022e */
[----:B0-----:R-:W-:Y:S02]  /*84c0*/  PRMT R228, RZ, 0x7610, R228 ;  /* 0x00007610ffe47816 */ /* 0x001fe400000000e4 */
[----:B-1----:R-:W-:Y:S01]  /*84d0*/  PRMT R230, RZ, 0x7610, R230 ;  /* 0x00007610ffe67816 */ /* 0x002fe200000000e6 */
[----:B------:R-:W-:-:S03]  /*84e0*/  IMAD.WIDE R50, R19, 0x2, R50 ;  /* 0x0000000213327825 */ /* 0x000fc600078e0232 */
[----:B------:R-:W2:Y:S04]  /*84f0*/  @!P2 LDG.E.U16 R228, desc[UR20][R34.64] ;  /* 0x0000001422e4a981 */ /* 0x000ea8000c1e1500 */
[----:B---3--:R-:W-:Y:S01]  /*8500*/  STS.U16 [R2+UR9+0xb800], R240 ;  /* 0x00b800f002007988 */ /* 0x008fe20008000409 */
[C---:B------:R-:W-:Y:S01]  /*8510*/  IMAD.WIDE R54, R19.reuse, 0x2, R54 ;  /* 0x0000000213367825 */ /* 0x040fe200078e0236 */
[----:B------:R-:W-:Y:S02]  /*8520*/  LOP3.LUT R91, R2, 0x40, RZ, 0x3c, !PT ;  /* 0x00000040025b7812 */ /* 0x000fe400078e3cff */
[----:B------:R-:W3:Y:S01]  /*8530*/  @!P2 LDG.E.U16 R230, desc[UR20][R38.64] ;  /* 0x0000001426e6a981 */ /* 0x000ee2000c1e1500 */
[----:B------:R-:W-:-:S03]  /*8540*/  IMAD.WIDE R58, R19, 0x2, R58 ;  /* 0x00000002133a7825 */ /* 0x000fc600078e023a */
[----:B------:R0:W-:Y:S01]  /*8550*/  STS.U16 [R2+UR9+0xac00], R234 ;  /* 0x00ac00ea02007988 */ /* 0x0001e20008000409 */
[----:B------:R-:W-:-:S03]  /*8560*/  IMAD.WIDE R62, R19, 0x2, R62 ;  /* 0x00000002133e7825 */ /* 0x000fc600078e023e */
[----:B------:R1:W-:Y:S01]  /*8570*/  STS.U16 [R2+UR9+0xb000], R236 ;  /* 0x00b000ec02007988 */ /* 0x0003e20008000409 */
[----:B0-----:R-:W-:Y:S01]  /*8580*/  PRMT R234, RZ, 0x7610, R234 ;  /* 0x00007610ffea7816 */ /* 0x001fe200000000ea */
[----:B------:R-:W-:Y:S01]  /*8590*/  IMAD.WIDE R66, R19, 0x2, R66 ;  /* 0x0000000213427825 */ /* 0x000fe200078e0242 */
[----:B------:R-:W-:-:S03]  /*85a0*/  PRMT R240, RZ, 0x7610, R240 ;  /* 0x00007610fff07816 */ /* 0x000fc600000000f0 */
[C---:B------:R-:W-:Y:S01]  /*85b0*/  IMAD.WIDE R68, R19.reuse, 0x2, R68 ;  /* 0x0000000213447825 */ /* 0x040fe200078e0244 */
[----:B------:R-:W4:Y:S04]  /*85c0*/  @!P2 LDG.E.U16 R234, desc[UR20][R54.64] ;  /* 0x0000001436eaa981 */ /* 0x000f28000c1e1500 */
[----:B------:R0:W-:Y:S01]  /*85d0*/  STS.U16 [R2+UR9+0xbc00], R241 ;  /* 0x00bc00f102007988 */ /* 0x0001e20008000409 */
[----:B-1----:R-:W-:Y:S01]  /*85e0*/  PRMT R236, RZ, 0x7610, R236 ;  /* 0x00007610ffec7816 */ /* 0x002fe200000000ec */
[----:B------:R-:W-:-:S04]  /*85f0*/  IMAD.WIDE R70, R19, 0x2, R70 ;  /* 0x0000000213467825 */ /* 0x000fc800078e0246 */
[C---:B------:R-:W-:Y:S01]  /*8600*/  IMAD.WIDE R72, R19.reuse, 0x2, R72 ;  /* 0x0000000213487825 */ /* 0x040fe200078e0248 */
[----:B------:R-:W4:Y:S04]  /*8610*/  @!P2 LDG.E.U16 R236, desc[UR20][R62.64] ;  /* 0x000000143eeca981 */ /* 0x000f28000c1e1500 */
[----:B------:R1:W-:Y:S01]  /*8620*/  STS.U16 [R2+UR9+0xb400], R238 ;  /* 0x00b400ee02007988 */ /* 0x0003e20008000409 */
[----:B0-----:R-:W-:Y:S01]  /*8630*/  PRMT R241, RZ, 0x7610, R241 ;  /* 0x00007610fff17816 */ /* 0x001fe200000000f1 */
[C---:B------:R-:W-:Y:S01]  /*8640*/  IMAD.WIDE R74, R19.reuse, 0x2, R74 ;  /* 0x00000002134a7825 */ /* 0x040fe200078e024a */
[----:B------:R-:W-:Y:S01]  /*8650*/  PRMT R246, RZ, 0x7610, R246 ;  /* 0x00007610fff67816 */ /* 0x000fe200000000f6 */
[----:B------:R-:W4:Y:S02]  /*8660*/  @!P2 LDG.E.U16 R240, desc[UR20][R72.64] ;  /* 0x0000001448f0a981 */ /* 0x000f24000c1e1500 */
[C---:B------:R-:W-:Y:S01]  /*8670*/  IMAD.WIDE R76, R19.reuse, 0x2, R76 ;  /* 0x00000002134c7825 */ /* 0x040fe200078e024c */
[----:B------:R-:W-:Y:S01]  /*8680*/  PRMT R247, RZ, 0x7610, R247 ;  /* 0x00007610fff77816 */ /* 0x000fe200000000f7 */
[----:B------:R-:W4:Y:S01]  /*8690*/  @!P2 LDG.E.U16 R241, desc[UR20][R74.64] ;  /* 0x000000144af1a981 */ /* 0x000f22000c1e1500 */
[----:B-1----:R-:W-:Y:S01]  /*86a0*/  PRMT R238, RZ, 0x7610, R238 ;  /* 0x00007610ffee7816 */ /* 0x002fe200000000ee */
[----:B------:R-:W-:Y:S01]  /*86b0*/  IMAD.WIDE R78, R19, 0x2, R78 ;  /* 0x00000002134e7825 */ /* 0x000fe200078e024e */
[----:B------:R-:W-:-:S03]  /*86c0*/  PRMT R248, RZ, 0x7610, R248 ;  /* 0x00007610fff87816 */ /* 0x000fc600000000f8 */
[C---:B------:R-:W-:Y:S01]  /*86d0*/  IMAD.WIDE R30, R19.reuse, 0x2, R30 ;  /* 0x00000002131e7825 */ /* 0x040fe200078e021e */
[----:B------:R-:W4:Y:S03]  /*86e0*/  @!P2 LDG.E.U16 R238, desc[UR20][R68.64] ;  /* 0x0000001444eea981 */ /* 0x000f26000c1e1500 */
[----:B------:R-:W-:Y:S01]  /*86f0*/  IMAD.WIDE R36, R19, 0x2, R36 ;  /* 0x0000000213247825 */ /* 0x000fe200078e0224 */
[----:B------:R-:W-:-:S03]  /*8700*/  PRMT R249, RZ, 0x7610, R249 ;  /* 0x00007610fff97816 */ /* 0x000fc600000000f9 */
[----:B------:R-:W-:Y:S01]  /*8710*/  IMAD.WIDE R40, R19, 0x2, R40 ;  /* 0x0000000213287825 */ /* 0x000fe200078e0228 */
[----:B------:R-:W-:-:S03]  /*8720*/  PRMT R250, RZ, 0x7610, R250 ;  /* 0x00007610fffa7816 */ /* 0x000fc600000000fa */
[C---:B------:R-:W-:Y:S01]  /*8730*/  IMAD.WIDE R44, R19.reuse, 0x2, R44 ;  /* 0x00000002132c7825 */ /* 0x040fe200078e022c */
[----:B------:R-:W-:Y:S01]  /*8740*/  PRMT R251, RZ, 0x7610, R251 ;  /* 0x00007610fffb7816 */ /* 0x000fe200000000fb */
[----:B------:R-:W4:Y:S02]  /*8750*/  @!P2 LDG.E.U16 R246, desc[UR20][R40.64] ;  /* 0x0000001428f6a981 */ /* 0x000f24000c1e1500 */
[C---:B------:R-:W-:Y:S01]  /*8760*/  IMAD.WIDE R48, R19.reuse, 0x2, R48 ;  /* 0x0000000213307825 */ /* 0x040fe200078e0230 */
[----:B------:R-:W-:Y:S01]  /*8770*/  PRMT R252, RZ, 0x7610, R252 ;  /* 0x00007610fffc7816 */ /* 0x000fe200000000fc */
[----:B------:R-:W4:Y:S02]  /*8780*/  @!P2 LDG.E.U16 R247, desc[UR20][R44.64] ;  /* 0x000000142cf7a981 */ /* 0x000f24000c1e1500 */
[C---:B------:R-:W-:Y:S02]  /*8790*/  IMAD.WIDE R52, R19.reuse, 0x2, R52 ;  /* 0x0000000213347825 */ /* 0x040fe400078e0234 */
[----:B------:R-:W4:Y:S02]  /*87a0*/  @!P2 LDG.E.U16 R248, desc[UR20][R48.64] ;  /* 0x0000001430f8a981 */ /* 0x000f24000c1e1500 */
[----:B------:R-:W-:-:S02]  /*87b0*/  IMAD.WIDE R56, R19, 0x2, R56 ;  /* 0x0000000213387825 */ /* 0x000fc400078e0238 */
[----:B------:R-:W4:Y:S04]  /*87c0*/  @!P2 LDG.E.U16 R249, desc[UR20][R52.64] ;  /* 0x0000001434f9a981 */ /* 0x000f28000c1e1500 */
[----:B------:R0:W-:Y:S04]  /*87d0*/  STS.U16 [R2+UR9+0xa800], R232 ;  /* 0x00a800e802007988 */ /* 0x0001e80008000409 */
[----:B------:R1:W-:Y:S04]  /*87e0*/  STS.U16 [R0+UR9+0xa100], R229 ;  /* 0x00a100e500007988 */ /* 0x0003e80008000409 */
[----:B------:R1:W-:Y:S01]  /*87f0*/  STS.U16 [R0+UR9+0xa500], R231 ;  /* 0x00a500e700007988 */ /* 0x0003e20008000409 */
[----:B0-----:R-:W-:Y:S01]  /*8800*/  PRMT R232, RZ, 0x7610, R232 ;  /* 0x00007610ffe87816 */ /* 0x001fe200000000e8 */
[----:B------:R-:W-:-:S02]  /*8810*/  IMAD.WIDE R60, R19, 0x2, R60 ;  /* 0x00000002133c7825 */ /* 0x000fc400078e023c */
[----:B------:R-:W4:Y:S01]  /*8820*/  @!P2 LDG.E.U16 R250, desc[UR20][R56.64] ;  /* 0x0000001438faa981 */ /* 0x000f22000c1e1500 */
[----:B-1----:R-:W-:-:S03]  /*8830*/  PRMT R229, RZ, 0x7610, R229 ;  /* 0x00007610ffe57816 */ /* 0x002fc600000000e5 */
[----:B------:R0:W-:Y:S01]  /*8840*/  STS.U16 [R0+UR9+0xa900], R233 ;  /* 0x00a900e900007988 */ /* 0x0001e20008000409 */
[----:B------:R-:W-:-:S03]  /*8850*/  PRMT R231, RZ, 0x7610, R231 ;  /* 0x00007610ffe77816 */ /* 0x000fc600000000e7 */
[----:B------:R1:W-:Y:S04]  /*8860*/  STS.U16 [R0+UR9+0xad00], R235 ;  /* 0x00ad00eb00007988 */ /* 0x0003e80008000409 */
[----:B------:R-:W4:Y:S01]  /*8870*/  @!P2 LDG.E.U16 R229, desc[UR20][R32.64] ;  /* 0x0000001420e5a981 */ /* 0x000f22000c1e1500 */
[----:B0-----:R-:W-:-:S03]  /*8880*/  PRMT R233, RZ, 0x7610, R233 ;  /* 0x00007610ffe97816 */ /* 0x001fc600000000e9 */
[----:B------:R0:W-:Y:S01]  /*8890*/  STS.U16 [R0+UR9+0xb100], R237 ;  /* 0x00b100ed00007988 */ /* 0x0001e20008000409 */
[----:B-1----:R-:W-:-:S03]  /*88a0*/  PRMT R235, RZ, 0x7610, R235 ;  /* 0x00007610ffeb7816 */ /* 0x002fc600000000eb */
[----:B------:R-:W4:Y:S04]  /*88b0*/  @!P2 LDG.E.U16 R231, desc[UR20][R42.64] ;  /* 0x000000142ae7a981 */ /* 0x000f28000c1e1500 */
[----:B------:R1:W-:Y:S01]  /*88c0*/  STS.U16 [R0+UR9+0xb500], R239 ;  /* 0x00b500ef00007988 */ /* 0x0003e20008000409 */
[----:B0-----:R-:W-:-:S03]  /*88d0*/  PRMT R237, RZ, 0x7610, R237 ;  /* 0x00007610ffed7816 */ /* 0x001fc600000000ed */
[----:B------:R-:W4:Y:S04]  /*88e0*/  @!P2 LDG.E.U16 R232, desc[UR20][R46.64] ;  /* 0x000000142ee8a981 */ /* 0x000f28000c1e1500 */
[----:B------:R-:W4:Y:S01]  /*88f0*/  @!P2 LDG.E.U16 R233, desc[UR20][R50.64] ;  /* 0x0000001432e9a981 */ /* 0x000f22000c1e1500 */
[----:B-1----:R-:W-:-:S03]  /*8900*/  PRMT R239, RZ, 0x7610, R239 ;  /* 0x00007610ffef7816 */ /* 0x002fc600000000ef */
[----:B------:R0:W-:Y:S04]  /*8910*/  STS.U16 [R0+UR9+0xb900], R242 ;  /* 0x00b900f200007988 */ /* 0x0001e80008000409 */
[----:B------:R-:W4:Y:S04]  /*8920*/  @!P2 LDG.E.U16 R235, desc[UR20][R58.64] ;  /* 0x000000143aeba981 */ /* 0x000f28000c1e1500 */
[----:B------:R1:W-:Y:S01]  /*8930*/  STS.U16 [R0+UR9+0xbd00], R243 ;  /* 0x00bd00f300007988 */ /* 0x0003e20008000409 */
[----:B0-----:R-:W-:-:S03]  /*8940*/  PRMT R242, RZ, 0x7610, R242 ;  /* 0x00007610fff27816 */ /* 0x001fc600000000f2 */
[----:B------:R0:W-:Y:S04]  /*8950*/  STS.U16 [R91+UR9+0xa200], R244 ;  /* 0x00a200f45b007988 */ /* 0x0001e80008000409 */
[----:B------:R-:W4:Y:S01]  /*8960*/  @!P2 LDG.E.U16 R237, desc[UR20][R66.64] ;  /* 0x0000001442eda981 */ /* 0x000f22000c1e1500 */
[----:B-1----:R-:W-:-:S03]  /*8970*/  PRMT R243, RZ, 0x7610, R243 ;  /* 0x00007610fff37816 */ /* 0x002fc600000000f3 */
[----:B------:R1:W-:Y:S01]  /*8980*/  STS.U16 [R91+UR9+0xa600], R245 ;  /* 0x00a600f55b007988 */ /* 0x0003e20008000409 */
[----:B0-----:R-:W-:-:S03]  /*8990*/  PRMT R244, RZ, 0x7610, R244 ;  /* 0x00007610fff47816 */ /* 0x001fc600000000f4 */
[----:B------:R-:W4:Y:S04]  /*89a0*/  @!P2 LDG.E.U16 R239, desc[UR20][R70.64] ;  /* 0x0000001446efa981 */ /* 0x000f28000c1e1500 */
[----:B------:R-:W4:Y:S01]  /*89b0*/  @!P2 LDG.E.U16 R242, desc[UR20][R76.64] ;  /* 0x000000144cf2a981 */ /* 0x000f22000c1e1500 */
[----:B-1----:R-:W-:-:S03]  /*89c0*/  PRMT R245, RZ, 0x7610, R245 ;  /* 0x00007610fff57816 */ /* 0x002fc600000000f5 */
[----:B------:R-:W4:Y:S01]  /*89d0*/  @!P2 LDG.E.U16 R243, desc[UR20][R78.64] ;  /* 0x000000144ef3a981 */ /* 0x000f22000c1e1500 */
[----:B------:R-:W-:-:S03]  /*89e0*/  IMAD.WIDE R64, R19, 0x2, R64 ;  /* 0x0000000213407825 */ /* 0x000fc600078e0240 */
[----:B------:R-:W4:Y:S04]  /*89f0*/  @!P2 LDG.E.U16 R244, desc[UR20][R30.64] ;  /* 0x000000141ef4a981 */ /* 0x000f28000c1e1500 */
[----:B------:R-:W4:Y:S04]  /*8a00*/  @!P2 LDG.E.U16 R245, desc[UR20][R36.64] ;  /* 0x0000001424f5a981 */ /* 0x000f28000c1e1500 */
[----:B------:R-:W-:Y:S04]  /*8a10*/  STS.U16 [R91+UR9+0xaa00], R24 ;  /* 0x00aa00185b007988 */ /* 0x000fe80008000409 */
[----:B------:R-:W-:Y:S04]  /*8a20*/  STS.U16 [R91+UR9+0xae00], R26 ;  /* 0x00ae001a5b007988 */ /* 0x000fe80008000409 */
[----:B------:R-:W-:Y:S04]  /*8a30*/  STS.U16 [R91+UR9+0xb200], R28 ;  /* 0x00b2001c5b007988 */ /* 0x000fe80008000409 */
[----:B------:R-:W4:Y:S04]  /*8a40*/  @!P2 LDG.E.U16 R251, desc[UR20][R60.64] ;  /* 0x000000143cfba981 */ /* 0x000f28000c1e1500 */
[----:B------:R-:W-:Y:S04]  /*8a50*/  STS.U16 [R91+UR9+0xb600], R222 ;  /* 0x00b600de5b007988 */ /* 0x000fe80008000409 */
[----:B------:R-:W4:Y:S04]  /*8a60*/  @!P2 LDG.E.U16 R252, desc[UR20][R64.64] ;  /* 0x0000001440fca981 */ /* 0x000f28000c1e1500 */
[----:B------:R-:W-:Y:S04]  /*8a70*/  STS.U16 [R91+UR9+0xba00], R224 ;  /* 0x00ba00e05b007988 */ /* 0x000fe80008000409 */
[----:B------:R0:W-:Y:S04]  /*8a80*/  STS.U16 [R91+UR9+0xbe00], R226 ;  /* 0x00be00e25b007988 */ /* 0x0001e80008000409 */
[----:B0-----:R-:W4:Y:S01]  /*8a90*/  LDL.LU R91, [R1+0x10c] ;  /* 0x00010c00015b7983 */ /* 0x001f220000300800 */
[----:B------:R-:W-:Y:S01]  /*8aa0*/  LOP3.LUT R21, R2, 0x60, RZ, 0x3c, !PT ;  /* 0x0000006002157812 */ /* 0x000fe200078e3cff */
[----:B------:R-:W-:-:S04]  /*8ab0*/  IMAD.WIDE R128, R19, 0x2, R128 ;  /* 0x0000000213807825 */ /* 0x000fc800078e0280 */
[----:B------:R0:W-:Y:S02]  /*8ac0*/  STS.U16 [R21+UR9+0xa300], R22 ;  /* 0x00a3001615007988 */ /* 0x0001e40008000409 */
[----:B0-----:R-:W-:-:S06]  /*8ad0*/  PRMT R22, RZ, 0x7610, R22 ;  /* 0x00007610ff167816 */ /* 0x001fcc0000000016 */
[----:B------:R-:W4:Y:S01]  /*8ae0*/  @!P2 LDG.E.U16 R22, desc[UR20][R128.64] ;  /* 0x000000148016a981 */ /* 0x000f22000c1e1500 */
[C---:B------:R-:W-:Y:S01]  /*8af0*/  IMAD.WIDE R134, R19.reuse, 0x2, R134 ;  /* 0x0000000213867825 */ /* 0x040fe200078e0286 */
[----:B------:R-:W-:Y:S02]  /*8b00*/  PRMT R24, RZ, 0x7610, R24 ;  /* 0x00007610ff187816 */ /* 0x000fe40000000018 */
[----:B------:R0:W-:Y:S01]  /*8b10*/  STS.U16 [R21+UR9+0xa700], R23 ;  /* 0x00a7001715007988 */ /* 0x0001e20008000409 */
[C---:B------:R-:W-:Y:S01]  /*8b20*/  IMAD.WIDE R140, R19.reuse, 0x2, R140 ;  /* 0x00000002138c7825 */ /* 0x040fe200078e028c */
[----:B------:R-:W-:Y:S02]  /*8b30*/  PRMT R26, RZ, 0x7610, R26 ;  /* 0x00007610ff1a7816 */ /* 0x000fe4000000001a */
[----:B------:R1:W-:Y:S01]  /*8b40*/  STS.U16 [R21+UR9+0xab00], R25 ;  /* 0x00ab001915007988 */ /* 0x0003e20008000409 */
[----:B------:R-:W-:Y:S01]  /*8b50*/  IMAD.WIDE R146, R19, 0x2, R146 ;  /* 0x0000000213927825 */ /* 0x000fe200078e0292 */
[----:B0-----:R-:W-:-:S02]  /*8b60*/  PRMT R23, RZ, 0x7610, R23 ;  /* 0x00007610ff177816 */ /* 0x001fc40000000017 */
[----:B------:R0:W-:Y:S01]  /*8b70*/  STS.U16 [R21+UR9+0xaf00], R27 ;  /* 0x00af001b15007988 */ /* 0x0001e20008000409 */
[C---:B------:R-:W-:Y:S01]  /*8b80*/  IMAD.WIDE R152, R19.reuse, 0x2, R152 ;  /* 0x0000000213987825 */ /* 0x040fe200078e0298 */
[----:B-1----:R-:W-:Y:S02]  /*8b90*/  PRMT R25, RZ, 0x7610, R25 ;  /* 0x00007610ff197816 */ /* 0x002fe40000000019 */
[----:B------:R1:W-:Y:S01]  /*8ba0*/  STS.U16 [R21+UR9+0xb300], R29 ;  /* 0x00b3001d15007988 */ /* 0x0003e20008000409 */
[C---:B------:R-:W-:Y:S01]  /*8bb0*/  IMAD.WIDE R158, R19.reuse, 0x2, R158 ;  /* 0x00000002139e7825 */ /* 0x040fe200078e029e */
[----:B------:R-:W-:Y:S02]  /*8bc0*/  PRMT R28, RZ, 0x7610, R28 ;  /* 0x00007610ff1c7816 */ /* 0x000fe4000000001c */
[----:B------:R-:W4:Y:S01]  /*8bd0*/  @!P2 LDG.E.U16 R23, desc[UR20][R134.64] ;  /* 0x000000148617a981 */ /* 0x000f22000c1e1500 */
[----:B0-----:R-:W-:Y:S01]  /*8be0*/  PRMT R27, RZ, 0x7610, R27 ;  /* 0x00007610ff1b7816 */ /* 0x001fe2000000001b */
[----:B------:R-:W-:-:S02]  /*8bf0*/  IMAD.WIDE R164, R19, 0x2, R164 ;  /* 0x0000000213a47825 */ /* 0x000fc400078e02a4 */
[----:B------:R0:W-:Y:S01]  /*8c00*/  STS.U16 [R21+UR9+0xb700], R223 ;  /* 0x00b700df15007988 */ /* 0x0001e20008000409 */
[----:B------:R-:W-:Y:S02]  /*8c10*/  PRMT R222, RZ, 0x7610, R222 ;  /* 0x00007610ffde7816 */ /* 0x000fe400000000de */
[----:B-1----:R-:W-:Y:S01]  /*8c20*/  PRMT R29, RZ, 0x7610, R29 ;  /* 0x00007610ff1d7816 */ /* 0x002fe2000000001d */
[C---:B------:R-:W-:Y:S01]  /*8c30*/  IMAD.WIDE R92, R19.reuse, 0x2, R92 ;  /* 0x00000002135c7825 */ /* 0x040fe200078e025c */
[----:B------:R-:W4:Y:S01]  /*8c40*/  @!P2 LDG.E.U16 R24, desc[UR20][R140.64] ;  /* 0x000000148c18a981 */ /* 0x000f22000c1e1500 */
[----:B------:R-:W-:Y:S02]  /*8c50*/  PRMT R224, RZ, 0x7610, R224 ;  /* 0x00007610ffe07816 */ /* 0x000fe400000000e0 */
[----:B------:R-:W-:Y:S01]  /*8c60*/  IMAD.WIDE R96, R19, 0x2, R96 ;  /* 0x0000000213607825 */ /* 0x000fe200078e0260 */
[----:B------:R-:W4:Y:S01]  /*8c70*/  @!P2 LDG.E.U16 R25, desc[UR20][R146.64] ;  /* 0x000000149219a981 */ /* 0x000f22000c1e1500 */
[----:B0-----:R-:W-:-:S02]  /*8c80*/  PRMT R223, RZ, 0x7610, R223 ;  /* 0x00007610ffdf7816 */ /* 0x001fc400000000df */
[C---:B------:R-:W-:Y:S01]  /*8c90*/  IMAD.WIDE R100, R19.reuse, 0x2, R100 ;  /* 0x0000000213647825 */ /* 0x040fe200078e0264 */
[----:B------:R0:W-:Y:S01]  /*8ca0*/  STS.U16 [R21+UR9+0xbb00], R225 ;  /* 0x00bb00e115007988 */ /* 0x0001e20008000409 */
[----:B------:R-:W-:Y:S02]  /*8cb0*/  PRMT R226, RZ, 0x7610, R226 ;  /* 0x00007610ffe27816 */ /* 0x000fe400000000e2 */
[C---:B------:R-:W-:Y:S01]  /*8cc0*/  IMAD.WIDE R104, R19.reuse, 0x2, R104 ;  /* 0x0000000213687825 */ /* 0x040fe200078e0268 */
[----:B------:R-:W4:Y:S03]  /*8cd0*/  @!P2 LDG.E.U16 R26, desc[UR20][R152.64] ;  /* 0x00000014981aa981 */ /* 0x000f26000c1e1500 */
[----:B------:R-:W-:Y:S01]  /*8ce0*/  IMAD.WIDE R108, R19, 0x2, R108 ;  /* 0x00000002136c7825 */ /* 0x000fe200078e026c */
[----:B------:R-:W4:Y:S01]  /*8cf0*/  @!P2 LDG.E.U16 R27, desc[UR20][R158.64] ;  /* 0x000000149e1ba981 */ /* 0x000f22000c1e1500 */
[----:B0-----:R-:W-:-:S02]  /*8d00*/  PRMT R225, RZ, 0x7610, R225 ;  /* 0x00007610ffe17816 */ /* 0x001fc400000000e1 */
[C---:B------:R-:W-:Y:S01]  /*8d10*/  IMAD.WIDE R112, R19.reuse, 0x2, R112 ;  /* 0x0000000213707825 */ /* 0x040fe200078e0270 */
[----:B------:R0:W-:Y:S04]  /*8d20*/  STS.U16 [R21+UR9+0xbf00], R227 ;  /* 0x00bf00e315007988 */ /* 0x0001e80008000409 */
[----:B------:R-:W4:Y:S01]  /*8d30*/  @!P2 LDG.E.U16 R28, desc[UR20][R164.64] ;  /* 0x00000014a41ca981 */ /* 0x000f22000c1e1500 */
[----:B------:R-:W-:-:S03]  /*8d40*/  IMAD.WIDE R116, R19, 0x2, R116 ;  /* 0x0000000213747825 */ /* 0x000fc600078e0274 */
[----:B--2---:R1:W-:Y:S01]  /*8d50*/  STS.U16 [R2+UR9+0x4000], R228 ;  /* 0x004000e402007988 */ /* 0x0043e20008000409 */
[----:B0-----:R-:W-:-:S03]  /*8d60*/  PRMT R227, RZ, 0x7610, R227 ;  /* 0x00007610ffe37816 */ /* 0x001fc600000000e3 */
[----:B------:R-:W2:Y:S01]  /*8d70*/  @!P2 LDG.E.U16 R29, desc[UR20][R92.64] ;  /* 0x000000145c1da981 */ /* 0x000ea2000c1e1500 */
[----:B------:R-:W-:-:S03]  /*8d80*/  IMAD.WIDE R120, R19, 0x2, R120 ;  /* 0x0000000213787825 */ /* 0x000fc600078e0278 */
[----:B------:R-:W2:Y:S01]  /*8d90*/  @!P2 LDG.E.U16 R222, desc[UR20][R96.64] ;  /* 0x0000001460dea981 */ /* 0x000ea2000c1e1500 */
[----:B-1----:R-:W-:Y:S01]  /*8da0*/  PRMT R228, RZ, 0x7610, R228 ;  /* 0x00007610ffe47816 */ /* 0x002fe200000000e4 */
[C---:B------:R-:W-:Y:S02]  /*8db0*/  IMAD.WIDE R124, R19.reuse, 0x2, R124 ;  /* 0x00000002137c7825 */ /* 0x040fe400078e027c */
[----:B---3--:R0:W-:Y:S04]  /*8dc0*/  STS.U16 [R2+UR9+0x4800], R230 ;  /* 0x004800e602007988 */ /* 0x0081e80008000409 */
[----:B------:R-:W3:Y:S01]  /*8dd0*/  @!P2 LDG.E.U16 R223, desc[UR20][R100.64] ;  /* 0x0000001464dfa981 */ /* 0x000ee2000c1e1500 */
[----:B------:R-:W-:-:S03]  /*8de0*/  IMAD.WIDE R130, R19, 0x2, R130 ;  /* 0x0000000213827825 */ /* 0x000fc600078e0282 */
[----:B------:R-:W3:Y:S01]  /*8df0*/  @!P2 LDG.E.U16 R224, desc[UR20][R104.64] ;  /* 0x0000001468e0a981 */ /* 0x000ee2000c1e1500 */
[----:B0-----:R-:W-:Y:S01]  /*8e00*/  PRMT R230, RZ, 0x7610, R230 ;  /* 0x00007610ffe67816 */ /* 0x001fe200000000e6 */
[C---:B------:R-:W-:Y:S02]  /*8e10*/  IMAD.WIDE R136, R19.reuse, 0x2, R136 ;  /* 0x0000000213887825 */ /* 0x040fe400078e0288 */
[----:B------:R-:W3:Y:S02]  /*8e20*/  @!P2 LDG.E.U16 R225, desc[UR20][R108.64] ;  /* 0x000000146ce1a981 */ /* 0x000ee4000c1e1500 */
[C---:B------:R-:W-:Y:S02]  /*8e30*/  IMAD.WIDE R142, R19.reuse, 0x2, R142 ;  /* 0x00000002138e7825 */ /* 0x040fe400078e028e */
[----:B------:R-:W3:Y:S02]  /*8e40*/  @!P2 LDG.E.U16 R226, desc[UR20][R112.64] ;  /* 0x0000001470e2a981 */ /* 0x000ee4000c1e1500 */
[----:B------:R-:W-:-:S02]  /*8e50*/  IMAD.WIDE R148, R19, 0x2, R148 ;  /* 0x0000000213947825 */ /* 0x000fc400078e0294 */
[----:B----4-:R0:W-:Y:S04]  /*8e60*/  STS.U16 [R2+UR9+0x5800], R234 ;  /* 0x005800ea02007988 */ /* 0x0101e80008000409 */
[----:B------:R-:W4:Y:S01]  /*8e70*/  @!P2 LDG.E.U16 R227, desc[UR20][R116.64] ;  /* 0x0000001474e3a981 */ /* 0x000f22000c1e1500 */
[----:B------:R-:W-:-:S03]  /*8e80*/  IMAD.WIDE R154, R19, 0x2, R154 ;  /* 0x00000002139a7825 */ /* 0x000fc600078e029a */
[----:B------:R-:W4:Y:S01]  /*8e90*/  @!P2 LDG.E.U16 R228, desc[UR20][R120.64] ;  /* 0x0000001478e4a981 */ /* 0x000f22000c1e1500 */
[----:B0-----:R-:W-:Y:S01]  /*8ea0*/  PRMT R234, RZ, 0x7610, R234 ;  /* 0x00007610ffea7816 */ /* 0x001fe200000000ea */
[C---:B------:R-:W-:Y:S02]  /*8eb0*/  IMAD.WIDE R160, R19.reuse, 0x2, R160 ;  /* 0x0000000213a07825 */ /* 0x040fe400078e02a0 */
[----:B------:R0:W-:Y:S02]  /*8ec0*/  STS.U16 [R2+UR9+0x6000], R236 ;  /* 0x006000ec02007988 */ /* 0x0001e40008000409 */
[C---:B------:R-:W-:Y:S02]  /*8ed0*/  IMAD.WIDE R220, R19.reuse, 0x2, R220 ;  /* 0x0000000213dc7825 */ /* 0x040fe400078e02dc */
[----:B------:R-:W4:Y:S02]  /*8ee0*/  @!P2 LDG.E.U16 R230, desc[UR20][R130.64] ;  /* 0x0000001482e6a981 */ /* 0x000f24000c1e1500 */
[----:B------:R-:W-:-:S02]  /*8ef0*/  IMAD.WIDE R94, R19, 0x2, R94 ;  /* 0x00000002135e7825 */ /* 0x000fc400078e025e */
[----:B------:R1:W-:Y:S01]  /*8f00*/  STS.U16 [R2+UR9+0x7000], R240 ;  /* 0x007000f002007988 */ /* 0x0003e20008000409 */
[----:B0-----:R-:W-:Y:S01]  /*8f10*/  PRMT R236, RZ, 0x7610, R236 ;  /* 0x00007610ffec7816 */ /* 0x001fe200000000ec */
[C---:B------:R-:W-:Y:S02]  /*8f20*/  IMAD.WIDE R98, R19.reuse, 0x2, R98 ;  /* 0x0000000213627825 */ /* 0x040fe400078e0262 */
[----:B------:R0:W-:Y:S04]  /*8f30*/  STS.U16 [R2+UR9+0x7400], R241 ;  /* 0x007400f102007988 */ /* 0x0001e80008000409 */
[----:B------:R0:W-:Y:S01]  /*8f40*/  STS.U16 [R2+UR9+0x6800], R238 ;  /* 0x006800ee02007988 */ /* 0x0001e20008000409 */
[----:B------:R-:W-:Y:S01]  /*8f50*/  IMAD.WIDE R102, R19, 0x2, R102 ;  /* 0x0000000213667825 */ /* 0x000fe200078e0266 */
[----:B-1----:R-:W-:-:S02]  /*8f60*/  PRMT R240, RZ, 0x7610, R240 ;  /* 0x00007610fff07816 */ /* 0x002fc400000000f0 */
[----:B------:R-:W4:Y:S01]  /*8f70*/  @!P2 LDG.E.U16 R234, desc[UR20][R154.64] ;  /* 0x000000149aeaa981 */ /* 0x000f22000c1e1500 */
[C---:B------:R-:W-:Y:S01]  /*8f80*/  IMAD.WIDE R106, R19.reuse, 0x2, R106 ;  /* 0x00000002136a7825 */ /* 0x040fe200078e026a */
[----:B0-----:R-:W-:Y:S02]  /*8f90*/  PRMT R241, RZ, 0x7610, R241 ;  /* 0x00007610fff17816 */ /* 0x001fe400000000f1 */
[----:B------:R-:W4:Y:S01]  /*8fa0*/  @!P2 LDG.E.U16 R236, desc[UR20][R220.64] ;  /* 0x00000014dceca981 */ /* 0x000f22000c1e1500 */
[----:B------:R-:W-:Y:S01]  /*8fb0*/  PRMT R238, RZ, 0x7610, R238 ;  /* 0x00007610ffee7816 */ /* 0x000fe200000000ee */
[C---:B------:R-:W-:Y:S02]  /*8fc0*/  IMAD.WIDE R110, R19.reuse, 0x2, R110 ;  /* 0x00000002136e7825 */ /* 0x040fe400078e026e */
[----:B------:R-:W4:Y:S02]  /*8fd0*/  @!P2 LDG.E.U16 R240, desc[UR20][R106.64] ;  /* 0x000000146af0a981 */ /* 0x000f24000c1e1500 */
[----:B------:R-:W-:-:S02]  /*8fe0*/  IMAD.WIDE R114, R19, 0x2, R114 ;  /* 0x0000000213727825 */ /* 0x000fc400078e0272 */
[----:B------:R-:W4:Y:S02]  /*8ff0*/  @!P2 LDG.E.U16 R238, desc[UR20][R98.64] ;  /* 0x0000001462eea981 */ /* 0x000f24000c1e1500 */
[C---:B------:R-:W-:Y:S02]  /*9000*/  IMAD.WIDE R118, R19.reuse, 0x2, R118 ;  /* 0x0000000213767825 */ /* 0x040fe400078e0276 */
[----:B------:R-:W4:Y:S02]  /*9010*/  @!P2 LDG.E.U16 R241, desc[UR20][R110.64] ;  /* 0x000000146ef1a981 */ /* 0x000f24000c1e1500 */
[C---:B------:R-:W-:Y:S02]  /*9020*/  IMAD.WIDE R122, R19.reuse, 0x2, R122 ;  /* 0x00000002137a7825 */ /* 0x040fe400078e027a */
[----:B------:R0:W5:Y:S02]  /*9030*/  LDL.LU R21, [R1+0x108] ;  /* 0x0001080001157983 */ /* 0x0001640000300800 */
[----:B------:R-:W-:-:S04]  /*9040*/  IMAD.WIDE R126, R19, 0x2, R126 ;  /* 0x00000002137e7825 */ /* 0x000fc800078e027e */
[----:B------:R-:W-:Y:S01]  /*9050*/  IMAD.WIDE R132, R19, 0x2, R132 ;  /* 0x0000000213847825 */ /* 0x000fe200078e0284 */
[----:B------:R1:W-:Y:S04]  /*9060*/  STS.U16 [R2+UR9+0x4400], R229 ;  /* 0x004400e502007988 */ /* 0x0003e80008000409 */
[----:B------:R0:W-:Y:S01]  /*9070*/  STS.U16 [R2+UR9+0x4c00], R231 ;  /* 0x004c00e702007988 */ /* 0x0001e20008000409 */
[----:B-1----:R-:W-:-:S03]  /*9080*/  PRMT R229, RZ, 0x7610, R229 ;  /* 0x00007610ffe57816 */ /* 0x002fc600000000e5 */
        /* <DEDUP_REMOVED lines=24> */
[----:B------:R0:W-:Y:S01]  /*9210*/  STS.U16 [R0+UR9+0x4900], R246 ;  /* 0x004900f600007988 */ /* 0x0001e20008000409 */
[----:B------:R-:W-:-:S03]  /*9220*/  IMAD.WIDE R138, R19, 0x2, R138 ;  /* 0x00000002138a7825 */ /* 0x000fc600078e028a */
[----:B------:R-:W4:Y:S01]  /*9230*/  @!P2 LDG.E.U16 R239, desc[UR20][R102.64] ;  /* 0x0000001466efa981 */ /* 0x000f22000c1e1500 */
[----:B-1----:R-:W-:-:S03]  /*9240*/  PRMT R245, RZ, 0x7610, R245 ;  /* 0x00007610fff57816 */ /* 0x002fc600000000f5 */
[----:B------:R1:W-:Y:S01]  /*9250*/  STS.U16 [R0+UR9+0x4d00], R247 ;  /* 0x004d00f700007988 */ /* 0x0003e20008000409 */
[----:B0-----:R-:W-:-:S03]  /*9260*/  PRMT R246, RZ, 0x7610, R246 ;  /* 0x00007610fff67816 */ /* 0x001fc600000000f6 */
[----:B------:R0:W-:Y:S01]  /*9270*/  STS.U16 [R0+UR9+0x5100], R248 ;  /* 0x005100f800007988 */ /* 0x0001e20008000409 */
[----:B------:R-:W-:-:S03]  /*9280*/  IMAD.WIDE R144, R19, 0x2, R144 ;  /* 0x0000000213907825 */ /* 0x000fc600078e0290 */
[----:B------:R0:W-:Y:S01]  /*9290*/  STS.U16 [R0+UR9+0x5500], R249 ;  /* 0x005500f900007988 */ /* 0x0001e20008000409 */
[----:B-1----:R-:W-:-:S03]  /*92a0*/  PRMT R247, RZ, 0x7610, R247 ;  /* 0x00007610fff77816 */ /* 0x002fc600000000f7 */
[----:B------:R-:W4:Y:S01]  /*92b0*/  @!P2 LDG.E.U16 R242, desc[UR20][R114.64] ;  /* 0x0000001472f2a981 */ /* 0x000f22000c1e1500 */
[----:B0-----:R-:W-:Y:S01]  /*92c0*/  PRMT R248, RZ, 0x7610, R248 ;  /* 0x00007610fff87816 */ /* 0x001fe200000000f8 */
[----:B------:R-:W-:Y:S02]  /*92d0*/  IMAD.WIDE R150, R19, 0x2, R150 ;  /* 0x0000000213967825 */ /* 0x000fe400078e0296 */
[----:B------:R0:W-:Y:S01]  /*92e0*/  STS.U16 [R0+UR9+0x5900], R250 ;  /* 0x005900fa00007988 */ /* 0x0001e20008000409 */
[----:B------:R-:W-:-:S03]  /*92f0*/  PRMT R249, RZ, 0x7610, R249 ;  /* 0x00007610fff97816 */ /* 0x000fc600000000f9 */
[----:B------:R-:W4:Y:S01]  /*9300*/  @!P2 LDG.E.U16 R243, desc[UR20][R118.64] ;  /* 0x0000001476f3a981 */ /* 0x000f22000c1e1500 */
[----:B------:R-:W-:-:S03]  /*9310*/  IMAD.WIDE R156, R19, 0x2, R156 ;  /* 0x00000002139c7825 */ /* 0x000fc600078e029c */
[----:B------:R1:W-:Y:S01]  /*9320*/  STS.U16 [R0+UR9+0x5d00], R251 ;  /* 0x005d00fb00007988 */ /* 0x0003e20008000409 */
[----:B0-----:R-:W-:-:S03]  /*9330*/  PRMT R250, RZ, 0x7610, R250 ;  /* 0x00007610fffa7816 */ /* 0x001fc600000000fa */
[----:B------:R-:W4:Y:S01]  /*9340*/  @!P2 LDG.E.U16 R244, desc[UR20][R122.64] ;  /* 0x000000147af4a981 */ /* 0x000f22000c1e1500 */
[----:B------:R-:W-:-:S03]  /*9350*/  IMAD.WIDE R162, R19, 0x2, R162 ;  /* 0x0000000213a27825 */ /* 0x000fc600078e02a2 */
[----:B------:R0:W-:Y:S01]  /*9360*/  STS.U16 [R0+UR9+0x6100], R252 ;  /* 0x006100fc00007988 */ /* 0x0001e20008000409 */
[----:B-1----:R-:W-:-:S03]  /*9370*/  PRMT R251, RZ, 0x7610, R251 ;  /* 0x00007610fffb7816 */ /* 0x002fc600000000fb */
[----:B------:R-:W4:Y:S01]  /*9380*/  @!P2 LDG.E.U16 R245, desc[UR20][R126.64] ;  /* 0x000000147ef5a981 */ /* 0x000f22000c1e1500 */
[----:B------:R-:W-:-:S03]  /*9390*/  IMAD.WIDE R90, R19, 0x2, R90 ;  /* 0x00000002135a7825 */ /* 0x000fc600078e025a */
[----:B------:R-:W4:Y:S01]  /*93a0*/  @!P2 LDG.E.U16 R246, desc[UR20][R132.64] ;  /* 0x0000001484f6a981 */ /* 0x000f22000c1e1500 */
[----:B0-----:R-:W-:-:S03]  /*93b0*/  PRMT R252, RZ, 0x7610, R252 ;  /* 0x00007610fffc7816 */ /* 0x001fc600000000fc */
[----:B------:R-:W4:Y:S04]  /*93c0*/  @!P2 LDG.E.U16 R247, desc[UR20][R138.64] ;  /* 0x000000148af7a981 */ /* 0x000f28000c1e1500 */
[----:B------:R-:W4:Y:S04]  /*93d0*/  @!P2 LDG.E.U16 R248, desc[UR20][R144.64] ;  /* 0x0000001490f8a981 */ /* 0x000f28000c1e1500 */
[----:B------:R-:W4:Y:S04]  /*93e0*/  @!P2 LDG.E.U16 R249, desc[UR20][R150.64] ;  /* 0x0000001496f9a981 */ /* 0x000f28000c1e1500 */
[----:B------:R-:W4:Y:S04]  /*93f0*/  @!P2 LDG.E.U16 R250, desc[UR20][R156.64] ;  /* 0x000000149cfaa981 */ /* 0x000f28000c1e1500 */
[----:B------:R-:W4:Y:S04]  /*9400*/  @!P2 LDG.E.U16 R251, desc[UR20][R162.64] ;  /* 0x00000014a2fba981 */ /* 0x000f28000c1e1500 */
[----:B------:R-:W4:Y:S04]  /*9410*/  @!P2 LDG.E.U16 R252, desc[UR20][R90.64] ;  /* 0x000000145afca981 */ /* 0x000f28000c1e1500 */
[----:B------:R0:W-:Y:S04]  /*9420*/  STS.U16 [R0+UR9+0x6500], R22 ;  /* 0x0065001600007988 */ /* 0x0001e80008000409 */
[----:B0-----:R0:W5:Y:S01]  /*9430*/  LDL.LU R0, [R1+0x104] ;  /* 0x0001040001007983 */ /* 0x0011620000300800 */
[----:B------:R-:W-:-:S05]  /*9440*/  LOP3.LUT R22, R2, 0x20, RZ, 0x3c, !PT ;  /* 0x0000002002167812 */ /* 0x000fca00078e3cff */
[----:B------:R1:W-:Y:S04]  /*9450*/  STS.U16 [R22+UR9+0x6900], R23 ;  /* 0x0069001716007988 */ /* 0x0003e80008000409 */
[----:B------:R-:W-:Y:S04]  /*9460*/  STS.U16 [R22+UR9+0x6d00], R24 ;  /* 0x006d001816007988 */ /* 0x000fe80008000409 */
[----:B------:R-:W-:Y:S01]  /*9470*/  STS.U16 [R22+UR9+0x7100], R25 ;  /* 0x0071001916007988 */ /* 0x000fe20008000409 */
[----:B-1----:R-:W-:-:S03]  /*9480*/  LOP3.LUT R23, R2, 0x40, RZ, 0x3c, !PT ;  /* 0x0000004002177812 */ /* 0x002fc600078e3cff */
[----:B------:R-:W-:Y:S04]  /*9490*/  STS.U16 [R22+UR9+0x7500], R26 ;  /* 0x0075001a16007988 */ /* 0x000fe80008000409 */
[----:B------:R-:W-:Y:S04]  /*94a0*/  STS.U16 [R22+UR9+0x7900], R27 ;  /* 0x0079001b16007988 */ /* 0x000fe80008000409 */
[----:B------:R1:W-:Y:S04]  /*94b0*/  STS.U16 [R22+UR9+0x7d00], R28 ;  /* 0x007d001c16007988 */ /* 0x0003e80008000409 */
[----:B--2---:R0:W-:Y:S04]  /*94c0*/  STS.U16 [R23+UR9+0x4200], R29 ;  /* 0x0042001d17007988 */ /* 0x0041e80008000409 */
[----:B------:R0:W-:Y:S04]  /*94d0*/  STS.U16 [R23+UR9+0x4600], R222 ;  /* 0x004600de17007988 */ /* 0x0001e80008000409 */
[----:B---3--:R0:W-:Y:S04]  /*94e0*/  STS.U16 [R23+UR9+0x4a00], R223 ;  /* 0x004a00df17007988 */ /* 0x0081e80008000409 */
[----:B------:R0:W-:Y:S04]  /*94f0*/  STS.U16 [R23+UR9+0x4e00], R224 ;  /* 0x004e00e017007988 */ /* 0x0001e80008000409 */
[----:B------:R0:W-:Y:S04]  /*9500*/  STS.U16 [R23+UR9+0x5200], R225 ;  /* 0x005200e117007988 */ /* 0x0001e80008000409 */
[----:B------:R0:W-:Y:S01]  /*9510*/  STS.U16 [R23+UR9+0x5600], R226 ;  /* 0x005600e217007988 */ /* 0x0001e20008000409 */
[----:B-1----:R-:W-:-:S03]  /*9520*/  LOP3.LUT R22, R2, 0x60, RZ, 0x3c, !PT ;  /* 0x0000006002167812 */ /* 0x002fc600078e3cff */
[----:B----4-:R0:W-:Y:S04]  /*9530*/  STS.U16 [R23+UR9+0x5a00], R227 ;  /* 0x005a00e317007988 */ /* 0x0101e80008000409 */
[----:B------:R0:W-:Y:S01]  /*9540*/  STS.U16 [R23+UR9+0x5e00], R228 ;  /* 0x005e00e417007988 */ /* 0x0001e20008000409 */
[----:B------:R-:W-:-:S04]  /*9550*/  ULEA UR11, UR18, UR9, 0x3 ;  /* 0x00000009120b7291 */ /* 0x000fc8000f8e18ff */
[----:B------:R-:W-:Y:S01]  /*9560*/  UIADD3 UR11, UPT, UPT, UR11, 0xc000, URZ ;  /* 0x0000c0000b0b7890 */ /* 0x000fe2000fffe0ff */
[----:B------:R0:W-:Y:S04]  /*9570*/  STS.U16 [R23+UR9+0x6200], R229 ;  /* 0x006200e517007988 */ /* 0x0001e80008000409 */
        /* <DEDUP_REMOVED lines=22> */
[----:B------:R0:W-:Y:S01]  /*96e0*/  STS.U16 [R22+UR9+0x7f00], R252 ;  /* 0x007f00fc16007988 */ /* 0x0001e20008000409 */
[----:B------:R1:W-:Y:S06]  /*96f0*/  MEMBAR.ALL.CTA ;  /* 0x0000000000007992 */ /* 0x0003ec0000008000 */
[----:B-1----:R-:W1:Y:S02]  /*9700*/  FENCE.VIEW.ASYNC.S ;  /* 0x00000000000073c6 */ /* 0x002e640000000000 */
[----:B-1----:R-:W-:Y:S06]  /*9710*/  BAR.SYNC.DEFER_BLOCKING 0x0 ;  /* 0x0000000000007b1d */ /* 0x002fec0000010000 */
[----:B------:R-:W-:Y:S05]  /*9720*/  @P0 BRA `(.L_x_9) ;  /* 0x00000000004c0947 */ /* 0x000fea0003800000 */
[----:B------:R-:W-:Y:S01]  /*9730*/  UMOV UR13, 0x40004040 ;  /* 0x40004040000d7882 */ /* 0x000fe20000000000 */
        /* <DEDUP_REMOVED lines=9> */
[----:B------:R1:W-:Y:S01]  /*97d0*/  UTCHMMA gdesc[UR12], gdesc[UR14], tmem[UR8], tmem[UR16], idesc[UR17], UPT ;  /* 0x00ff100e0c0075ea */ /* 0x0003e2000b800008 */
        /* <DEDUP_REMOVED lines=8> */
.L_x_9:
[----:B------:R-:W-:Y:S01]  /*9860*/  UIADD3 UR18, UPT, UPT, UR18, 0x1, URZ ;  /* 0x0000000112127890 */ /* 0x000fe2000fffe0ff */
[----:B-----5:R-:W-:Y:S01]  /*9870*/  VIADD R21, R21, 0xffffffff ;  /* 0xffffffff15157836 */ /* 0x020fe20000000000 */
[----:B------:R-:W-:Y:S02]  /*9880*/  UIADD3 UR19, UPT, UPT, UR19, -0x40, URZ ;  /* 0xffffffc013137890 */ /* 0x000fe4000fffe0ff */
[----:B------:R-:W-:Y:S02]  /*9890*/  UISETP.GT.AND UP1, UPT, UR18, 0x1, UPT ;  /* 0x000000011200788c */ /* 0x000fe4000bf24270 */
[----:B------:R-:W-:Y:S02]  /*98a0*/  ISETP.NE.U32.AND P2, PT, R21, RZ, PT ;  /* 0x000000ff1500720c */ /* 0x000fe40003f45070 */
[----:B-1----:R-:W-:Y:S02]  /*98b0*/  USEL UR4, URZ, 0x1, !UP1 ;  /* 0x00000001ff047887 */ /* 0x002fe4000c800000 */
[----:B------:R-:W-:-:S02]  /*98c0*/  USEL UR18, UR18, URZ, !UP1 ;  /* 0x000000ff12127287 */ /* 0x000fc4000c800000 */
[----:B------:R-:W-:-:S03]  /*98d0*/  ULOP3.LUT UR6, UR5, UR4, URZ, 0x3c, !UPT ;  /* 0x0000000405067292 */ /* 0x000fc6000f8e3cff */
[----:B------:R-:W-:-:S04]  /*98e0*/  UMOV UR4, UR5 ;  /* 0x0000000500047c82 */ /* 0x000fc80008000000 */
[----:B------:R-:W-:Y:S01]  /*98f0*/  UMOV UR5, UR6 ;  /* 0x0000000600057c82 */ /* 0x000fe20008000000 */
[----:B------:R-:W-:Y:S05]  /*9900*/  @P2 BRA `(.L_x_10) ;  /* 0xffffffdc00cc2947 */ /* 0x000fea000383ffff */
.L_x_7:
[----:B------:R-:W2:Y:S01]  /*9910*/  LDL.LU R24, [R1] ;  /* 0x0000000001187983 */ /* 0x000ea20000300800 */
[----:B------:R-:W1:Y:S01]  /*9920*/  LDCU.128 UR12, c[0x0][0x390] ;  /* 0x00007200ff0c77ac */ /* 0x000e620008000c00 */
[----:B------:R-:W3:Y:S02]  /*9930*/  LDC R79, c[0x0][0x3b8] ;  /* 0x0000ee00ff4f7b82 */ /* 0x000ee40000000800 */
[----:B0-----:R-:W1:Y:S01]  /*9940*/  LDL R23, [R1+0x84] ;  /* 0x0000840001177983 */ /* 0x001e620000100800 */
[----:B------:R-:W0:Y:S01]  /*9950*/  LDCU UR5, c[0x0][0x3b4] ;  /* 0x00007680ff0577ac */ /* 0x000e220008000800 */
[----:B------:R-:W4:Y:S02]  /*9960*/  S2R R22, SR_TID.X ;  /* 0x0000000000167919 */ /* 0x000f240000002100 */
[C---:B----4-:R-:W-:Y:S02]  /*9970*/  IMAD.SHL.U32 R2, R22.reuse, 0x80, RZ ;  /* 0x0000008016027824 */ /* 0x050fe400078e00ff */
[----:B------:R-:W-:-:S03]  /*9980*/  IMAD.SHL.U32 R80, R22, 0x10, RZ ;  /* 0x0000001016507824 */ /* 0x000fc600078e00ff */
[----:B------:R-:W-:Y:S02]  /*9990*/  LOP3.LUT R68, R2, 0x800, RZ, 0xc0, !PT ;  /* 0x0000080002447812 */ /* 0x000fe400078ec0ff */
[----:B------:R-:W-:Y:S02]  /*99a0*/  LOP3.LUT R3, R80, 0xf0, RZ, 0xc0, !PT ;  /* 0x000000f050037812 */ /* 0x000fe400078ec0ff */
[----:B--2---:R-:W-:Y:S02]  /*99b0*/  ISETP.GE.AND P2, PT, R24, 0x40, PT ;  /* 0x000000401800780c */ /* 0x004fe40003f46270 */
[----:B-1----:R-:W-:-:S11]  /*99c0*/  ISETP.GE.AND P0, PT, R23, UR14, PT ;  /* 0x0000000e17007c0c */ /* 0x002fd6000bf06270 */
[----:B0--3--:R-:W-:Y:S05]  /*99d0*/  @!P2 BRA `(.L_x_11) ;  /* 0x000000000010a947 */ /* 0x009fea0003800000 */
[----:B------:R-:W-:-:S06]  /*99e0*/  USHF.L.U32 UR4, UR4, 0x1f, URZ ;  /* 0x0000001f04047899 */ /* 0x000fcc00080006ff */
[----:B------:R-:W-:-:S04]  /*99f0*/  IMAD.U32 R2, RZ, RZ, UR4 ;  /* 0x00000004ff027e24 */ /* 0x000fc8000f8e00ff */
[----:B------:R-:W0:Y:S02]  /*9a00*/  SYNCS.PHASECHK.TRANS64.TRYWAIT P2, [UR11], R2 ;  /* 0x00000002ff0075a7 */ /* 0x000e24000804110b */
[----:B0-----:R-:W-:Y:S05]  /*9a10*/  @!P2 BRA `(.L_x_12) ;  /* 0x000000200058a947 */ /* 0x001fea0003800000 */
.L_x_11:
[----:B------:R-:W2:Y:S04]  /*9a20*/  LDL.LU R71, [R1+0x84] ;  /* 0x0000840001477983 */ /* 0x000ea80000300800 */
[----:B------:R-:W3:Y:S04]  /*9a30*/  LDL.LU R74, [R1+0xc8] ;  /* 0x0000c800014a7983 */ /* 0x000ee80000300800 */
[----:B------:R-:W4:Y:S04]  /*9a40*/  LDL.LU R72, [R1+0xc4] ;  /* 0x0000c40001487983 */ /* 0x000f280000300800 */
[----:B------:R-:W5:Y:S04]  /*9a50*/  LDL.LU R69, [R1+0x80] ;  /* 0x0000800001457983 */ /* 0x000f680000300800 */
[----:B------:R-:W5:Y:S04]  /*9a60*/  LDL.LU R70, [R1+0x7c] ;  /* 0x00007c0001467983 */ /* 0x000f680000300800 */
[----:B------:R-:W5:Y:S04]  /*9a70*/  LDL.LU R85, [R1+0x8] ;  /* 0x0000080001557983 */ /* 0x000f680000300800 */
[----:B------:R-:W5:Y:S01]  /*9a80*/  LDL.LU R88, [R1+0x4] ;  /* 0x0000040001587983 */ /* 0x000f620000300800 */
[----:B------:R-:W-:Y:S01]  /*9a90*/  IADD3 R73, PT, PT, R3, UR9, R68 ;  /* 0x0000000903497c10 */ /* 0x000fe2000fffe044 */
[C---:B------:R-:W-:Y:S01]  /*9aa0*/  IMAD R3, R0.reuse, R79, RZ ;  /* 0x0000004f00037224 */ /* 0x040fe200078e02ff */
[----:B------:R-:W-:Y:S01]  /*9ab0*/  ISETP.LT.AND P5, PT, R0, UR15, !P0 ;  /* 0x0000000f00007c0c */ /* 0x000fe2000c7a1270 */
[----:B------:R-:W-:Y:S01]  /*9ac0*/  BAR.SYNC.DEFER_BLOCKING 0x0 ;  /* 0x0000000000007b1d */ /* 0x000fe20000010000 */
[----:B------:R-:W-:-:S05]  /*9ad0*/  LOP3.LUT R80, R80, 0x7f0, RZ, 0xc0, !PT ;  /* 0x000007f050507812 */ /* 0x000fca00078ec0ff */
[----:B------:R-:W5:Y:S04]  /*9ae0*/  LDL.LU R87, [R1+0x78] ;  /* 0x0000780001577983 */ /* 0x000f680000300800 */
[----:B------:R-:W5:Y:S01]  /*9af0*/  LDL.LU R86, [R1+0x74] ;  /* 0x0000740001567983 */ /* 0x000f620000300800 */
[----:B------:R-:W0:Y:S02]  /*9b00*/  @!P1 SYNCS.CCTL.IV [UR9+0xc000] ;  /* 0x00c00000ff0099b1 */ /* 0x000e240008000009 */
[----:B0-----:R-:W-:Y:S06]  /*9b10*/  BAR.SYNC.DEFER_BLOCKING 0x0 ;  /* 0x0000000000007b1d */ /* 0x001fec0000010000 */
[----:B------:R-:W-:Y:S01]  /*9b20*/  LDTM.16dp32bit_t0_t15.x64 R4, tmem[UR10] ;  /* 0x0000000a000479ee */ /* 0x000fe20008b00000 */
[----:B------:R-:W0:Y:S01]  /*9b30*/  LDTM.16dp32bit_t16_t31.x64 R4, tmem[UR10+0x40] ;  /* 0x0000400a000479ee */ /* 0x000e220008b20000 */
[----:B------:R-:W1:Y:S01]  /*9b40*/  @!P1 SYNCS.CCTL.IV [UR9+0xc008] ;  /* 0x00c00800ff0099b1 */ /* 0x000e620008000009 */
[----:B------:R-:W-:Y:S01]  /*9b50*/  NOP ;  /* 0x0000000000007918 */ /* 0x000fe20000000000 */
[----:B0-----:R-:W-:-:S02]  /*9b60*/  F2FP.F16.F32.PACK_AB R4, R6, R4 ;  /* 0x000000040604723e */ /* 0x001fc400000000ff */
[----:B------:R-:W-:Y:S02]  /*9b70*/  F2FP.F16.F32.PACK_AB R6, R14, R12 ;  /* 0x0000000c0e06723e */ /* 0x000fe400000000ff */
[----:B------:R-:W-:Y:S02]  /*9b80*/  F2FP.F16.F32.PACK_AB R20, R22, R20 ;  /* 0x000000141614723e */ /* 0x000fe400000000ff */
[----:B------:R-:W-:Y:S02]  /*9b90*/  F2FP.F16.F32.PACK_AB R22, R30, R28 ;  /* 0x0000001c1e16723e */ /* 0x000fe400000000ff */
[----:B------:R-:W-:Y:S02]  /*9ba0*/  F2FP.F16.F32.PACK_AB R36, R38, R36 ;  /* 0x000000242624723e */ /* 0x000fe400000000ff */
[----:B------:R-:W-:Y:S02]  /*9bb0*/  F2FP.F16.F32.PACK_AB R12, R39, R37 ;  /* 0x00000025270c723e */ /* 0x000fe400000000ff */
[----:B------:R-:W-:-:S02]  /*9bc0*/  F2FP.F16.F32.PACK_AB R37, R42, R40 ;  /* 0x000000282a25723e */ /* 0x000fc400000000ff */
[----:B------:R-:W-:Y:S02]  /*9bd0*/  F2FP.F16.F32.PACK_AB R38, R46, R44 ;  /* 0x0000002c2e26723e */ /* 0x000fe400000000ff */
[----:B------:R-:W-:Y:S01]  /*9be0*/  F2FP.F16.F32.PACK_AB R39, R50, R48 ;  /* 0x000000303227723e */ /* 0x000fe200000000ff */
[----:B--2---:R-:W-:Y:S02]  /*9bf0*/  IMAD R2, R71, UR5, RZ ;  /* 0x0000000547027c24 */ /* 0x004fe4000f8e02ff */
[----:B------:R-:W0:Y:S01]  /*9c00*/  S2R R71, SR_TID.X ;  /* 0x0000000000477919 */ /* 0x000e220000002100 */
[----:B---3--:R-:W-:Y:S02]  /*9c10*/  ISETP.LT.AND P4, PT, R74, UR15, !P0 ;  /* 0x0000000f4a007c0c */ /* 0x008fe4000c781270 */
[----:B------:R-:W-:Y:S02]  /*9c20*/  LEA R78, P6, R2, UR12, 0x1 ;  /* 0x0000000c024e7c11 */ /* 0x000fe4000f8c08ff */
[----:B----4-:R-:W-:-:S02]  /*9c30*/  ISETP.LT.AND P2, PT, R72, UR15, !P0 ;  /* 0x0000000f48007c0c */ /* 0x010fc4000c741270 */
[----:B------:R-:W-:Y:S02]  /*9c40*/  LEA.HI.X.SX32 R0, R2, UR13, 0x1, P6 ;  /* 0x0000000d02007c11 */ /* 0x000fe4000b0f0eff */
[C---:B-----5:R-:W-:Y:S01]  /*9c50*/  ISETP.LT.AND P3, PT, R69.reuse, UR15, !P0 ;  /* 0x0000000f45007c0c */ /* 0x060fe2000c761270 */
[----:B------:R-:W-:Y:S01]  /*9c60*/  IMAD R69, R69, R79, RZ ;  /* 0x0000004f45457224 */ /* 0x000fe200078e02ff */
[----:B------:R-:W-:-:S04]  /*9c70*/  LEA R2, P1, R3, R78, 0x1 ;  /* 0x0000004e03027211 */ /* 0x000fc800078208ff */
[----:B------:R-:W-:Y:S02]  /*9c80*/  LEA R72, P6, R69, R78, 0x1 ;  /* 0x0000004e45487211 */ /* 0x000fe400078c08ff */
[----:B------:R-:W-:Y:S01]  /*9c90*/  LEA.HI.X.SX32 R3, R3, R0, 0x1, P1 ;  /* 0x0000000003037211 */ /* 0x000fe200008f0eff */
[-C--:B------:R-:W-:Y:S01]  /*9ca0*/  IMAD R77, R85, R79.reuse, RZ ;  /* 0x0000004f554d7224 */ /* 0x080fe200078e02ff */
[----:B------:R-:W-:Y:S01]  /*9cb0*/  ISETP.LT.AND P1, PT, R70, UR15, !P0 ;  /* 0x0000000f46007c0c */ /* 0x000fe2000c721270 */
[-C--:B------:R-:W-:Y:S02]  /*9cc0*/  IMAD R81, R88, R79.reuse, RZ ;  /* 0x0000004f58517224 */ /* 0x080fe400078e02ff */
[----:B0-----:R-:W-:Y:S02]  /*9cd0*/  IMAD.SHL.U32 R68, R71, 0x8, RZ ;  /* 0x0000000847447824 */ /* 0x001fe400078e00ff */
[----:B------:R-:W-:Y:S01]  /*9ce0*/  IMAD R71, R70, R79, RZ ;  /* 0x0000004f46477224 */ /* 0x000fe200078e02ff */
[----:B------:R-:W-:-:S02]  /*9cf0*/  F2FP.F16.F32.PACK_AB R70, R15, R13 ;  /* 0x0000000d0f46723e */ /* 0x000fc400000000ff */
[----:B------:R-:W-:-:S05]  /*9d00*/  LOP3.LUT R68, R68, 0x300, RZ, 0xc0, !PT ;  /* 0x0000030044447812 */ /* 0x000fca00078ec0ff */
[----:B------:R-:W-:Y:S01]  /*9d10*/  IMAD.IADD R84, R68, 0x1, R73 ;  /* 0x0000000144547824 */ /* 0x000fe200078e0249 */
[----:B------:R-:W-:Y:S02]  /*9d20*/  LEA.HI.X.SX32 R73, R69, R0, 0x1, P6 ;  /* 0x0000000045497211 */ /* 0x000fe400030f0eff */
[----:B------:R-:W-:Y:S02]  /*9d30*/  LEA R74, P6, R71, R78, 0x1 ;  /* 0x0000004e474a7211 */ /* 0x000fe400078c08ff */
[----:B------:R-:W-:Y:S02]  /*9d40*/  F2FP.F16.F32.PACK_AB R68, R7, R5 ;  /* 0x000000050744723e */ /* 0x000fe400000000ff */
[----:B------:R-:W-:Y:S02]  /*9d50*/  LEA.HI.X.SX32 R75, R71, R0, 0x1, P6 ;  /* 0x00000000474b7211 */ /* 0x000fe400030f0eff */
[----:B------:R-:W-:Y:S02]  /*9d60*/  F2FP.F16.F32.PACK_AB R5, R10, R8 ;  /* 0x000000080a05723e */ /* 0x000fe400000000ff */
[----:B------:R-:W-:-:S02]  /*9d70*/  F2FP.F16.F32.PACK_AB R69, R11, R9 ;  /* 0x000000090b45723e */ /* 0x000fc400000000ff */
[----:B------:R-:W-:Y:S02]  /*9d80*/  F2FP.F16.F32.PACK_AB R7, R18, R16 ;  /* 0x000000101207723e */ /* 0x000fe400000000ff */
[----:B------:R-:W-:Y:S02]  /*9d90*/  F2FP.F16.F32.PACK_AB R71, R19, R17 ;  /* 0x000000111347723e */ /* 0x000fe400000000ff */
[----:B------:R-:W-:Y:S01]  /*9da0*/  LEA R76, P6, R77, R78, 0x1 ;  /* 0x0000004e4d4c7211 */ /* 0x000fe200078c08ff */
[----:B-1----:R-:W-:Y:S01]  /*9db0*/  STS.128 [R84], R4 ;  /* 0x0000000454007388 */ /* 0x002fe20000000c00 */
[----:B------:R-:W-:-:S03]  /*9dc0*/  F2FP.F16.F32.PACK_AB R8, R23, R21 ;  /* 0x000000151708723e */ /* 0x000fc600000000ff */
[----:B------:R-:W-:Y:S01]  /*9dd0*/  STS.128 [R84+0x400], R68 ;  /* 0x0004004454007388 */ /* 0x000fe20000000c00 */
[----:B------:R-:W-:Y:S02]  /*9de0*/  F2FP.F16.F32.PACK_AB R9, R27, R25 ;  /* 0x000000191b09723e */ /* 0x000fe400000000ff */
[----:B------:R-:W-:Y:S01]  /*9df0*/  F2FP.F16.F32.PACK_AB R10, R31, R29 ;  /* 0x0000001d1f0a723e */ /* 0x000fe200000000ff */
[----:B------:R-:W-:Y:S01]  /*9e00*/  BAR.SYNC.DEFER_BLOCKING 0x0 ;  /* 0x0000000000007b1d */ /* 0x000fe20000010000 */
[----:B------:R-:W-:Y:S02]  /*9e10*/  F2FP.F16.F32.PACK_AB R21, R26, R24 ;  /* 0x000000181a15723e */ /* 0x000fe400000000ff */
[----:B------:R-:W-:Y:S02]  /*9e20*/  F2FP.F16.F32.PACK_AB R23, R34, R32 ;  /* 0x000000202217723e */ /* 0x000fe400000000ff */
[----:B------:R-:W-:Y:S02]  /*9e30*/  F2FP.F16.F32.PACK_AB R11, R35, R33 ;  /* 0x00000021230b723e */ /* 0x000fe400000000ff */
[----:B------:R-:W-:-:S02]  /*9e40*/  LEA.HI.X.SX32 R77, R77, R0, 0x1, P6 ;  /* 0x000000004d4d7211 */ /* 0x000fc400030f0eff */
[----:B------:R-:W-:-:S04]  /*9e50*/  LEA R82, P6, R81, R78, 0x1 ;  /* 0x0000004e51527211 */ /* 0x000fc800078c08ff */
[----:B------:R-:W-:Y:S02]  /*9e60*/  LEA.HI.X.SX32 R83, R81, R0, 0x1, P6 ;  /* 0x0000000051537211 */ /* 0x000fe400030f0eff */
[----:B------:R-:W-:Y:S02]  /*9e70*/  ISETP.LT.AND P6, PT, R85, UR15, !P0 ;  /* 0x0000000f55007c0c */ /* 0x000fe4000c7c1270 */
[----:B------:R-:W2:Y:S04]  /*9e80*/  LDL.LU R85, [R1+0x70] ;  /* 0x0000700001557983 */ /* 0x000ea80000300800 */
[----:B------:R-:W3:Y:S04]  /*9e90*/  LDL.LU R81, [R1+0x6c] ;  /* 0x00006c0001517983 */ /* 0x000ee80000300800 */
[----:B------:R-:W0:Y:S04]  /*9ea0*/  LDS.128 R4, [R80+UR9] ;  /* 0x0000000950047984 */ /* 0x000e280008000c00 */
[----:B------:R-:W-:Y:S01]  /*9eb0*/  LDS.128 R24, [R80+UR9+0x800] ;  /* 0x0008000950187984 */ /* 0x000fe20008000c00 */
[----:B------:R-:W-:Y:S06]  /*9ec0*/  BAR.SYNC.DEFER_BLOCKING 0x0 ;  /* 0x0000000000007b1d */ /* 0x000fec0000010000 */
[----:B------:R-:W4:Y:S04]  /*9ed0*/  LDL.LU R35, [R1+0x68] ;  /* 0x0000680001237983 */ /* 0x000f280000300800 */
[----:B------:R-:W-:Y:S04]  /*9ee0*/  STS.128 [R84], R20 ;  /* 0x0000001454007388 */ /* 0x000fe80000000c00 */
[----:B------:R-:W-:Y:S01]  /*9ef0*/  STS.128 [R84+0x400], R8 ;  /* 0x0004000854007388 */ /* 0x000fe20000000c00 */
[----:B------:R-:W-:Y:S06]  /*9f00*/  BAR.SYNC.DEFER_BLOCKING 0x0 ;  /* 0x0000000000007b1d */ /* 0x000fec0000010000 */
[----:B------:R-:W1:Y:S04]  /*9f10*/  LDS.128 R20, [R80+UR9] ;  /* 0x0000000950147984 */ /* 0x000e680008000c00 */
[----:B------:R-:W-:Y:S01]  /*9f20*/  LDS.128 R8, [R80+UR9+0x800] ;  /* 0x0008000950087984 */ /* 0x000fe20008000c00 */
[----:B------:R-:W-:Y:S01]  /*9f30*/  BAR.SYNC.DEFER_BLOCKING 0x0 ;  /* 0x0000000000007b1d */ /* 0x000fe20000010000 */
[----:B------:R-:W-:-:S05]  /*9f40*/  F2FP.F16.F32.PACK_AB R13, R43, R41 ;  /* 0x000000292b0d723e */ /* 0x000fca00000000ff */
[----:B------:R5:W-:Y:S04]  /*9f50*/  STS.128 [R84], R36 ;  /* 0x0000002454007388 */ /* 0x000be80000000c00 */
[----:B-----5:R-:W5:Y:S04]  /*9f60*/  LDL.LU R36, [R1+0x64] ;  /* 0x0000640001247983 */ /* 0x020f680000300800 */
[----:B------:R-:W5:Y:S04]  /*9f70*/  LDL.LU R41, [R1+0x60] ;  /* 0x0000600001297983 */ /* 0x000f680000300800 */
[----:B------:R-:W5:Y:S01]  /*9f80*/  LDL.LU R34, [R1+0x5c] ;  /* 0x00005c0001227983 */ /* 0x000f620000300800 */
[----:B------:R-:W-:-:S02]  /*9f90*/  F2FP.F16.F32.PACK_AB R14, R47, R45 ;  /* 0x0000002d2f0e723e */ /* 0x000fc400000000ff */
[----:B------:R-:W-:Y:S02]  /*9fa0*/  F2FP.F16.F32.PACK_AB R15, R51, R49 ;  /* 0x00000031330f723e */ /* 0x000fe400000000ff */
[----:B------:R-:W-:Y:S02]  /*9fb0*/  F2FP.F16.F32.PACK_AB R52, R54, R52 ;  /* 0x000000343634723e */ /* 0x000fe400000000ff */
[----:B------:R-:W-:Y:S01]  /*9fc0*/  F2FP.F16.F32.PACK_AB R16, R55, R53 ;  /* 0x000000353710723e */ /* 0x000fe200000000ff */
[----:B------:R-:W-:Y:S01]  /*9fd0*/  STS.128 [R84+0x400], R12 ;  /* 0x0004000c54007388 */ /* 0x000fe20000000c00 */
[----:B------:R-:W-:Y:S01]  /*9fe0*/  BAR.SYNC.DEFER_BLOCKING 0x0 ;  /* 0x0000000000007b1d */ /* 0x000fe20000010000 */
[----:B------:R-:W-:Y:S02]  /*9ff0*/  F2FP.F16.F32.PACK_AB R53, R58, R56 ;  /* 0x000000383a35723e */ /* 0x000fe400000000ff */
[----:B------:R-:W-:Y:S02]  /*a000*/  F2FP.F16.F32.PACK_AB R17, R59, R57 ;  /* 0x000000393b11723e */ /* 0x000fe400000000ff */
[----:B------:R-:W-:-:S02]  /*a010*/  F2FP.F16.F32.PACK_AB R18, R63, R61 ;  /* 0x0000003d3f12723e */ /* 0x000fc400000000ff */
[----:B------:R-:W-:Y:S01]  /*a020*/  F2FP.F16.F32.PACK_AB R19, R67, R65 ;  /* 0x000000414313723e */ /* 0x000fe200000000ff */
[----:B------:R-:W-:Y:S01]  /*a030*/  IMAD R33, R87, R79, RZ ;  /* 0x0000004f57217224 */ /* 0x000fe200078e02ff */
[----:B0-----:R-:W-:Y:S01]  /*a040*/  PRMT R32, R4, 0x7632, R32 ;  /* 0x0000763204207816 */ /* 0x001fe20000000020 */
[----:B------:R-:W5:Y:S04]  /*a050*/  LDL.LU R40, [R1+0x58] ;  /* 0x0000580001287983 */ /* 0x000f680000300800 */
[----:B------:R-:W0:Y:S04]  /*a060*/  LDS.128 R12, [R80+UR9] ;  /* 0x00000009500c7984 */ /* 0x000e280008000c00 */
[----:B------:R-:W-:Y:S01]  /*a070*/  LDS.128 R28, [R80+UR9+0x800] ;  /* 0x00080009501c7984 */ /* 0x000fe20008000c00 */
[----:B------:R-:W-:Y:S01]  /*a080*/  BAR.SYNC.DEFER_BLOCKING 0x0 ;  /* 0x0000000000007b1d */ /* 0x000fe20000010000 */
[----:B------:R-:W-:-:S02]  /*a090*/  F2FP.F16.F32.PACK_AB R54, R62, R60 ;  /* 0x0000003c3e36723e */ /* 0x000fc400000000ff */
[----:B------:R-:W-:-:S05]  /*a0a0*/  F2FP.F16.F32.PACK_AB R55, R66, R64 ;  /* 0x000000404237723e */ /* 0x000fca00000000ff */
[----:B------:R-:W-:Y:S04]  /*a0b0*/  STS.128 [R84], R52 ;  /* 0x0000003454007388 */ /* 0x000fe80000000c00 */
[----:B------:R1:W-:Y:S01]  /*a0c0*/  STS.128 [R84+0x400], R16 ;  /* 0x0004001054007388 */ /* 0x0003e20000000c00 */
[----:B------:R-:W-:Y:S01]  /*a0d0*/  BAR.SYNC.DEFER_BLOCKING 0x0 ;  /* 0x0000000000007b1d */ /* 0x000fe20000010000 */
[----:B------:R-:W-:Y:S01]  /*a0e0*/  PRMT R38, R5, 0x7632, R38 ;  /* 0x0000763205267816 */ /* 0x000fe20000000026 */
[----:B-1----:R-:W-:-:S04]  /*a0f0*/  IMAD R19, R86, R79, RZ ;  /* 0x0000004f56137224 */ /* 0x002fc800078e02ff */
[----:B------:R1:W-:Y:S01]  /*a100*/  @P5 STG.E.U16 desc[UR20][R2.64], R4 ;  /* 0x0000000402005986 */ /* 0x0003e2000c101514 */
[----:B------:R-:W-:-:S03]  /*a110*/  ISETP.LT.AND P5, PT, R88, UR15, !P0 ;  /* 0x0000000f58007c0c */ /* 0x000fc6000c7a1270 */
[----:B------:R0:W-:Y:S01]  /*a120*/  @P3 STG.E.U16 desc[UR20][R72.64], R32 ;  /* 0x0000002048003986 */ /* 0x0001e2000c101514 */
[----:B------:R-:W-:-:S03]  /*a130*/  ISETP.LT.AND P3, PT, R87, UR15, !P0 ;  /* 0x0000000f57007c0c */ /* 0x000fc6000c761270 */
[----:B------:R-:W-:Y:S01]  /*a140*/  @P1 STG.E.U16 desc[UR20][R74.64], R5 ;  /* 0x000000054a001986 */ /* 0x000fe2000c101514 */
[----:B------:R-:W-:-:S03]  /*a150*/  ISETP.LT.AND P1, PT, R86, UR15, !P0 ;  /* 0x0000000f56007c0c */ /* 0x000fc6000c721270 */
[----:B------:R0:W-:Y:S01]  /*a160*/  @P6 STG.E.U16 desc[UR20][R76.64], R38 ;  /* 0x000000264c006986 */ /* 0x0001e2000c101514 */
[----:B------:R-:W-:-:S04]  /*a170*/  LEA R16, P6, R33, R78, 0x1 ;  /* 0x0000004e21107211 */ /* 0x000fc800078c08ff */
[----:B------:R-:W-:Y:S02]  /*a180*/  LEA.HI.X.SX32 R17, R33, R0, 0x1, P6 ;  /* 0x0000000021117211 */ /* 0x000fe400030f0eff */
[C---:B-1----:R-:W-:Y:S02]  /*a190*/  LEA R2, P6, R19.reuse, R78, 0x1 ;  /* 0x0000004e13027211 */ /* 0x042fe400078c08ff */
[----:B0-----:R-:W-:Y:S02]  /*a1a0*/  PRMT R32, R6, 0x7632, R32 ;  /* 0x0000763206207816 */ /* 0x001fe40000000020 */
[----:B------:R-:W-:Y:S01]  /*a1b0*/  LEA.HI.X.SX32 R3, R19, R0, 0x1, P6 ;  /* 0x0000000013037211 */ /* 0x000fe200030f0eff */
[----:B------:R-:W5:Y:S04]  /*a1c0*/  LDL.LU R38, [R1+0x54] ;  /* 0x0000540001267983 */ /* 0x000f680000300800 */
[----:B------:R-:W-:Y:S04]  /*a1d0*/  @P5 STG.E.U16 desc[UR20][R82.64], R6 ;  /* 0x0000000652005986 */ /* 0x000fe8000c101514 */
[----:B------:R-:W-:Y:S04]  /*a1e0*/  @P3 STG.E.U16 desc[UR20][R16.64], R32 ;  /* 0x0000002010003986 */ /* 0x000fe8000c101514 */
[----:B------:R0:W-:Y:S04]  /*a1f0*/  @P1 STG.E.U16 desc[UR20][R2.64], R7 ;  /* 0x0000000702001986 */ /* 0x0001e8000c101514 */
[----:B------:R-:W5:Y:S01]  /*a200*/  LDL.LU R37, [R1+0x50] ;  /* 0x0000500001257983 */ /* 0x000f620000300800 */
[----:B0-----:R-:W-:Y:S01]  /*a210*/  PRMT R3, R7, 0x7632, R3 ;  /* 0x0000763207037816 */ /* 0x001fe20000000003 */
[----:B--2---:R-:W-:-:S02]  /*a220*/  IMAD R33, R85, R79, RZ ;  /* 0x0000004f55217224 */ /* 0x004fc400078e02ff */
[----:B---3--:R-:W-:-:S03]  /*a230*/  IMAD R19, R81, R79, RZ ;  /* 0x0000004f51137224 */ /* 0x008fc600078e02ff */
[-C--:B------:R-:W-:Y:S02]  /*a240*/  LEA R4, P6, R33, R78.reuse, 0x1 ;  /* 0x0000004e21047211 */ /* 0x080fe400078c08ff */
[----:B------:R-:W-:Y:S02]  /*a250*/  LEA R18, P1, R19, R78, 0x1 ;  /* 0x0000004e13127211 */ /* 0x000fe400078208ff */
[-C--:B------:R-:W-:Y:S02]  /*a260*/  LEA.HI.X.SX32 R5, R33, R0.reuse, 0x1, P6 ;  /* 0x0000000021057211 */ /* 0x080fe400030f0eff */
[----:B------:R-:W-:Y:S02]  /*a270*/  LEA.HI.X.SX32 R19, R19, R0, 0x1, P1 ;  /* 0x0000000013137211 */ /* 0x000fe400008f0eff */
[----:B------:R-:W-:Y:S02]  /*a280*/  ISETP.LT.AND P5, PT, R85, UR15, !P0 ;  /* 0x0000000f55007c0c */ /* 0x000fe4000c7a1270 */
[----:B------:R-:W-:-:S02]  /*a290*/  ISETP.LT.AND P3, PT, R81, UR15, !P0 ;  /* 0x0000000f51007c0c */ /* 0x000fc4000c761270 */
[C---:B----4-:R-:W-:Y:S01]  /*a2a0*/  ISETP.LT.AND P6, PT, R35.reuse, UR15, !P0 ;  /* 0x0000000f23007c0c */ /* 0x050fe2000c7c1270 */
[----:B------:R-:W-:-:S08]  /*a2b0*/  IMAD R33, R35, R79, RZ ;  /* 0x0000004f23217224 */ /* 0x000fd000078e02ff */
[----:B------:R0:W-:Y:S01]  /*a2c0*/  @P5 STG.E.U16 desc[UR20][R4.64], R3 ;  /* 0x0000000304005986 */ /* 0x0001e2000c101514 */
[----:B------:R-:W-:-:S03]  /*a2d0*/  LEA R16, P5, R33, R78, 0x1 ;  /* 0x0000004e21107211 */ /* 0x000fc600078a08ff */
[----:B------:R1:W-:Y:S01]  /*a2e0*/  @P3 STG.E.U16 desc[UR20][R18.64], R20 ;  /* 0x0000001412003986 */ /* 0x0003e2000c101514 */
[----:B------:R-:W-:Y:S01]  /*a2f0*/  LEA.HI.X.SX32 R17, R33, R0, 0x1, P5 ;  /* 0x0000000021117211 */ /* 0x000fe200028f0eff */
[CC--:B-----5:R-:W-:Y:S01]  /*a300*/  IMAD R35, R36.reuse, R79.reuse, RZ ;  /* 0x0000004f24237224 */ /* 0x0e0fe200078e02ff */
[----:B------:R-:W-:Y:S02]  /*a310*/  ISETP.LT.AND P1, PT, R36, UR15, !P0 ;  /* 0x0000000f24007c0c */ /* 0x000fe4000c721270 */
[----:B------:R-:W2:Y:S04]  /*a320*/  LDL.LU R36, [R1+0x4c] ;  /* 0x00004c0001247983 */ /* 0x000ea80000300800 */
[----:B------:R-:W3:Y:S01]  /*a330*/  LDL.LU R32, [R1+0x48] ;  /* 0x0000480001207983 */ /* 0x000ee20000300800 */
[----:B------:R-:W-:Y:S01]  /*a340*/  LEA R2, P3, R35, R78, 0x1 ;  /* 0x0000004e23027211 */ /* 0x000fe200078608ff */
[----:B------:R-:W-:-:S03]  /*a350*/  IMAD R33, R34, R79, RZ ;  /* 0x0000004f22217224 */ /* 0x000fc600078e02ff */
[----:B0-----:R-:W-:Y:S02]  /*a360*/  LEA.HI.X.SX32 R3, R35, R0, 0x1, P3 ;  /* 0x0000000023037211 */ /* 0x001fe400018f0eff */
[----:B------:R-:W-:Y:S02]  /*a370*/  ISETP.LT.AND P3, PT, R34, UR15, !P0 ;  /* 0x0000000f22007c0c */ /* 0x000fe4000c761270 */
[----:B------:R-:W4:Y:S01]  /*a380*/  LDL.LU R34, [R1+0x44] ;  /* 0x0000440001227983 */ /* 0x000f220000300800 */
[----:B------:R-:W-:Y:S01]  /*a390*/  PRMT R5, R20, 0x7632, R5 ;  /* 0x0000763214057816 */ /* 0x000fe20000000005 */
[C---:B------:R-:W-:Y:S01]  /*a3a0*/  IMAD R7, R41.reuse, R79, RZ ;  /* 0x0000004f29077224 */ /* 0x040fe200078e02ff */
[----:B------:R-:W-:Y:S01]  /*a3b0*/  ISETP.LT.AND P5, PT, R41, UR15, !P0 ;  /* 0x0000000f29007c0c */ /* 0x000fe2000c7a1270 */
[----:B-1----:R-:W5:Y:S04]  /*a3c0*/  LDL.LU R20, [R1+0x40] ;  /* 0x0000400001147983 */ /* 0x002f680000300800 */
[----:B------:R0:W-:Y:S01]  /*a3d0*/  @P6 STG.E.U16 desc[UR20][R16.64], R5 ;  /* 0x0000000510006986 */ /* 0x0001e2000c101514 */
[----:B------:R-:W-:-:S03]  /*a3e0*/  LEA R4, P6, R7, R78, 0x1 ;  /* 0x0000004e07047211 */ /* 0x000fc600078c08ff */
[----:B------:R1:W-:Y:S01]  /*a3f0*/  @P1 STG.E.U16 desc[UR20][R2.64], R21 ;  /* 0x0000001502001986 */ /* 0x0003e2000c101514 */
[----:B------:R-:W-:Y:S01]  /*a400*/  LEA R6, P1, R33, R78, 0x1 ;  /* 0x0000004e21067211 */ /* 0x000fe200078208ff */
[C---:B------:R-:W-:Y:S02]  /*a410*/  IMAD R19, R40.reuse, R79, RZ ;  /* 0x0000004f28137224 */ /* 0x040fe400078e02ff */
[----:B------:R-:W5:Y:S01]  /*a420*/  LDL.LU R18, [R1+0x3c] ;  /* 0x00003c0001127983 */ /* 0x000f620000300800 */
[-C--:B0-----:R-:W-:Y:S02]  /*a430*/  LEA.HI.X.SX32 R5, R7, R0.reuse, 0x1, P6 ;  /* 0x0000000007057211 */ /* 0x081fe400030f0eff */
[----:B------:R-:W-:Y:S02]  /*a440*/  ISETP.LT.AND P6, PT, R40, UR15, !P0 ;  /* 0x0000000f28007c0c */ /* 0x000fe4000c7c1270 */
[----:B-1----:R-:W-:Y:S02]  /*a450*/  PRMT R3, R21, 0x7632, R3 ;  /* 0x0000763215037816 */ /* 0x002fe40000000003 */
[----:B------:R-:W-:-:S03]  /*a460*/  LEA.HI.X.SX32 R7, R33, R0, 0x1, P1 ;  /* 0x0000000021077211 */ /* 0x000fc600008f0eff */
[----:B------:R0:W-:Y:S01]  /*a470*/  @P5 STG.E.U16 desc[UR20][R4.64], R3 ;  /* 0x0000000304005986 */ /* 0x0001e2000c101514 */
[----:B------:R-:W-:-:S03]  /*a480*/  LEA R16, P5, R19, R78, 0x1 ;  /* 0x0000004e13107211 */ /* 0x000fc600078a08ff */
[----:B------:R1:W-:Y:S01]  /*a490*/  @P3 STG.E.U16 desc[UR20][R6.64], R22 ;  /* 0x0000001606003986 */ /* 0x0003e2000c101514 */
[----:B------:R-:W-:Y:S02]  /*a4a0*/  LEA.HI.X.SX32 R17, R19, R0, 0x1, P5 ;  /* 0x0000000013117211 */ /* 0x000fe400028f0eff */
[----:B0-----:R-:W-:-:S05]  /*a4b0*/  PRMT R5, R22, 0x7632, R5 ;  /* 0x0000763216057816 */ /* 0x001fca0000000005 */
[----:B------:R0:W-:Y:S01]  /*a4c0*/  @P6 STG.E.U16 desc[UR20][R16.64], R5 ;  /* 0x0000000510006986 */ /* 0x0001e2000c101514 */
[----:B-1----:R-:W-:Y:S01]  /*a4d0*/  PRMT R22, R12, 0x7632, R22 ;  /* 0x000076320c167816 */ /* 0x002fe20000000016 */
[C---:B------:R-:W-:Y:S01]  /*a4e0*/  IMAD R33, R38.reuse, R79, RZ ;  /* 0x0000004f26217224 */ /* 0x040fe200078e02ff */
[----:B------:R-:W-:-:S04]  /*a4f0*/  ISETP.LT.AND P1, PT, R38, UR15, !P0 ;  /* 0x0000000f26007c0c */ /* 0x000fc8000c721270 */
[----:B------:R-:W-:-:S04]  /*a500*/  LEA R2, P3, R33, R78, 0x1 ;  /* 0x0000004e21027211 */ /* 0x000fc800078608ff */
[----:B------:R-:W-:Y:S02]  /*a510*/  LEA.HI.X.SX32 R3, R33, R0, 0x1, P3 ;  /* 0x0000000021037211 */ /* 0x000fe400018f0eff */
[----:B------:R-:W5:Y:S01]  /*a520*/  LDL.LU R33, [R1+0x38] ;  /* 0x0000380001217983 */ /* 0x000f620000300800 */
[C---:B------:R-:W-:Y:S01]  /*a530*/  IMAD R19, R37.reuse, R79, RZ ;  /* 0x0000004f25137224 */ /* 0x040fe200078e02ff */
[----:B------:R-:W-:-:S04]  /*a540*/  ISETP.LT.AND P5, PT, R37, UR15, !P0 ;  /* 0x0000000f25007c0c */ /* 0x000fc8000c7a1270 */
[C---:B------:R-:W-:Y:S01]  /*a550*/  LEA R4, P6, R19.reuse, R78, 0x1 ;  /* 0x0000004e13047211 */ /* 0x040fe200078c08ff */
[----:B------:R1:W-:Y:S03]  /*a560*/  @P1 STG.E.U16 desc[UR20][R2.64], R23 ;  /* 0x0000001702001986 */ /* 0x0003e6000c101514 */
[----:B0-----:R-:W-:Y:S02]  /*a570*/  LEA.HI.X.SX32 R5, R19, R0, 0x1, P6 ;  /* 0x0000000013057211 */ /* 0x001fe400030f0eff */
[----:B-1----:R-:W-:-:S05]  /*a580*/  PRMT R3, R23, 0x7632, R3 ;  /* 0x0000763217037816 */ /* 0x002fca0000000003 */
[----:B------:R-:W-:Y:S01]  /*a590*/  @P5 STG.E.U16 desc[UR20][R4.64], R3 ;  /* 0x0000000304005986 */ /* 0x000fe2000c101514 */
[CC--:B--2---:R-:W-:Y:S01]  /*a5a0*/  IMAD R21, R36.reuse, R79.reuse, RZ ;  /* 0x0000004f24157224 */ /* 0x0c4fe200078e02ff */
[----:B------:R-:W-:Y:S02]  /*a5b0*/  ISETP.LT.AND P3, PT, R36, UR15, !P0 ;  /* 0x0000000f24007c0c */ /* 0x000fe4000c761270 */
[C---:B---3--:R-:W-:Y:S01]  /*a5c0*/  ISETP.LT.AND P6, PT, R32.reuse, UR15, !P0 ;  /* 0x0000000f20007c0c */ /* 0x048fe2000c7c1270 */
[-C--:B------:R-:W-:Y:S01]  /*a5d0*/  IMAD R19, R32, R79.reuse, RZ ;  /* 0x0000004f20137224 */ /* 0x080fe200078e02ff */
[C---:B------:R-:W-:Y:S01]  /*a5e0*/  LEA R6, P1, R21.reuse, R78, 0x1 ;  /* 0x0000004e15067211 */ /* 0x040fe200078208ff */
[----:B------:R-:W2:Y:S03]  /*a5f0*/  LDL.LU R32, [R1+0x34] ;  /* 0x0000340001207983 */ /* 0x000ea60000300800 */
[----:B------:R-:W-:Y:S01]  /*a600*/  LEA.HI.X.SX32 R7, R21, R0, 0x1, P1 ;  /* 0x0000000015077211 */ /* 0x000fe200008f0eff */
[----:B------:R-:W3:Y:S04]  /*a610*/  LDL.LU R35, [R1+0x30] ;  /* 0x0000300001237983 */ /* 0x000ee80000300800 */
[----:B------:R0:W-:Y:S01]  /*a620*/  @P3 STG.E.U16 desc[UR20][R6.64], R12 ;  /* 0x0000000c06003986 */ /* 0x0001e2000c101514 */
[C---:B----4-:R-:W-:Y:S01]  /*a630*/  IMAD R21, R34.reuse, R79, RZ ;  /* 0x0000004f22157224 */ /* 0x050fe200078e02ff */
[----:B------:R-:W-:-:S02]  /*a640*/  ISETP.LT.AND P1, PT, R34, UR15, !P0 ;  /* 0x0000000f22007c0c */ /* 0x000fc4000c721270 */
[-C--:B------:R-:W-:Y:S01]  /*a650*/  LEA R16, P5, R19, R78.reuse, 0x1 ;  /* 0x0000004e13107211 */ /* 0x080fe200078a08ff */
[----:B------:R-:W1:Y:S04]  /*a660*/  LDS.128 R4, [R80+UR9] ;  /* 0x0000000950047984 */ /* 0x000e680008000c00 */
[----:B0-----:R-:W4:Y:S04]  /*a670*/  LDL.LU R12, [R1+0x2c] ;  /* 0x00002c00010c7983 */ /* 0x001f280000300800 */
[----:B------:R-:W4:Y:S04]  /*a680*/  LDL.LU R37, [R1+0x28] ;  /* 0x0000280001257983 */ /* 0x000f280000300800 */
[----:B------:R-:W4:Y:S01]  /*a690*/  LDL.LU R34, [R1+0x24] ;  /* 0x0000240001227983 */ /* 0x000f220000300800 */
[----:B------:R-:W-:-:S02]  /*a6a0*/  LEA R2, P3, R21, R78, 0x1 ;  /* 0x0000004e15027211 */ /* 0x000fc400078608ff */
[-C--:B------:R-:W-:Y:S01]  /*a6b0*/  LEA.HI.X.SX32 R17, R19, R0.reuse, 0x1, P5 ;  /* 0x0000000013117211 */ /* 0x080fe200028f0eff */
[CC--:B-----5:R-:W-:Y:S01]  /*a6c0*/  IMAD R19, R20.reuse, R79.reuse, RZ ;  /* 0x0000004f14137224 */ /* 0x0e0fe200078e02ff */
[----:B------:R-:W-:Y:S01]  /*a6d0*/  ISETP.LT.AND P5, PT, R20, UR15, !P0 ;  /* 0x0000000f14007c0c */ /* 0x000fe2000c7a1270 */
[----:B------:R-:W5:Y:S01]  /*a6e0*/  LDL.LU R36, [R1+0x20] ;  /* 0x0000200001247983 */ /* 0x000f620000300800 */
[----:B------:R-:W-:Y:S01]  /*a6f0*/  LEA.HI.X.SX32 R3, R21, R0, 0x1, P3 ;  /* 0x0000000015037211 */ /* 0x000fe200018f0eff */
[C---:B------:R-:W-:Y:S01]  /*a700*/  IMAD R21, R18.reuse, R79, RZ ;  /* 0x0000004f12157224 */ /* 0x040fe200078e02ff */
[----:B------:R-:W-:Y:S01]  /*a710*/  ISETP.LT.AND P3, PT, R18, UR15, !P0 ;  /* 0x0000000f12007c0c */ /* 0x000fe2000c761270 */
[----:B------:R-:W-:Y:S01]  /*a720*/  @P6 STG.E.U16 desc[UR20][R16.64], R22 ;  /* 0x0000001610006986 */ /* 0x000fe2000c101514 */
[----:B------:R-:W-:-:S03]  /*a730*/  LEA R18, P6, R19, R78, 0x1 ;  /* 0x0000004e13127211 */ /* 0x000fc600078c08ff */
[----:B------:R0:W-:Y:S01]  /*a740*/  @P1 STG.E.U16 desc[UR20][R2.64], R13 ;  /* 0x0000000d02001986 */ /* 0x0001e2000c101514 */
[----:B------:R-:W-:Y:S02]  /*a750*/  LEA R20, P1, R21, R78, 0x1 ;  /* 0x0000004e15147211 */ /* 0x000fe400078208ff */
[-C--:B------:R-:W-:Y:S01]  /*a760*/  LEA.HI.X.SX32 R19, R19, R0.reuse, 0x1, P6 ;  /* 0x0000000013137211 */ /* 0x080fe200030f0eff */
[----:B------:R-:W1:Y:S01]  /*a770*/  LDS.128 R80, [R80+UR9+0x800] ;  /* 0x0008000950507984 */ /* 0x000e620008000c00 */
[----:B------:R-:W-:Y:S02]  /*a780*/  LEA.HI.X.SX32 R21, R21, R0, 0x1, P1 ;  /* 0x0000000015157211 */ /* 0x000fe400008f0eff */
[----:B0-----:R-:W-:-:S05]  /*a790*/  PRMT R3, R13, 0x7632, R3 ;  /* 0x000076320d037816 */ /* 0x001fca0000000003 */
[----:B------:R0:W-:Y:S04]  /*a7a0*/  @P5 STG.E.U16 desc[UR20][R18.64], R3 ;  /* 0x0000000312005986 */ /* 0x0001e8000c101514 */
[----:B------:R0:W-:Y:S01]  /*a7b0*/  @P3 STG.E.U16 desc[UR20][R20.64], R14 ;  /* 0x0000000e14003986 */ /* 0x0001e2000c101514 */
[----:B------:R-:W-:Y:S01]  /*a7c0*/  PRMT R22, R14, 0x7632, R22 ;  /* 0x000076320e167816 */ /* 0x000fe20000000016 */
[C---:B------:R-:W-:Y:S01]  /*a7d0*/  IMAD R23, R33.reuse, R79, RZ ;  /* 0x0000004f21177224 */ /* 0x040fe200078e02ff */
[----:B------:R-:W-:-:S04]  /*a7e0*/  ISETP.LT.AND P6, PT, R33, UR15, !P0 ;  /* 0x0000000f21007c0c */ /* 0x000fc8000c7c1270 */
[----:B------:R-:W-:-:S04]  /*a7f0*/  LEA R16, P5, R23, R78, 0x1 ;  /* 0x0000004e17107211 */ /* 0x000fc800078a08ff */
[----:B------:R-:W-:-:S05]  /*a800*/  LEA.HI.X.SX32 R17, R23, R0, 0x1, P5 ;  /* 0x0000000017117211 */ /* 0x000fca00028f0eff */
[----:B------:R0:W-:Y:S01]  /*a810*/  @P6 STG.E.U16 desc[UR20][R16.64], R22 ;  /* 0x0000001610006986 */ /* 0x0001e2000c101514 */
[CC--:B--2---:R-:W-:Y:S01]  /*a820*/  IMAD R33, R32.reuse, R79.reuse, RZ ;  /* 0x0000004f20217224 */ /* 0x0c4fe200078e02ff */
[----:B------:R-:W-:Y:S02]  /*a830*/  ISETP.LT.AND P1, PT, R32, UR15, !P0 ;  /* 0x0000000f20007c0c */ /* 0x000fe4000c721270 */
[----:B------:R-:W2:Y:S02]  /*a840*/  LDL.LU R32, [R1+0x1c] ;  /* 0x00001c0001207983 */ /* 0x000ea40000300800 */
[----:B------:R-:W-:Y:S01]  /*a850*/  LEA R2, P3, R33, R78, 0x1 ;  /* 0x0000004e21027211 */ /* 0x000fe200078608ff */
[CC--:B---3--:R-:W-:Y:S01]  /*a860*/  IMAD R13, R35.reuse, R79.reuse, RZ ;  /* 0x0000004f230d7224 */ /* 0x0c8fe200078e02ff */
[----:B------:R-:W-:Y:S02]  /*a870*/  ISETP.LT.AND P5, PT, R35, UR15, !P0 ;  /* 0x0000000f23007c0c */ /* 0x000fe4000c7a1270 */
[----:B0-----:R-:W-:Y:S01]  /*a880*/  LEA.HI.X.SX32 R3, R33, R0, 0x1, P3 ;  /* 0x0000000021037211 */ /* 0x001fe200018f0eff */
[----:B------:R-:W3:Y:S04]  /*a890*/  LDL.LU R35, [R1+0x18] ;  /* 0x0000180001237983 */ /* 0x000ee80000300800 */
[----:B------:R-:W3:Y:S01]  /*a8a0*/  LDL.LU R20, [R1+0x14] ;  /* 0x0000140001147983 */ /* 0x000ee20000300800 */
[----:B----4-:R-:W-:-:S03]  /*a8b0*/  IMAD R19, R12, R79, RZ ;  /* 0x0000004f0c137224 */ /* 0x010fc600078e02ff */
[----:B------:R0:W-:Y:S02]  /*a8c0*/  @P1 STG.E.U16 desc[UR20][R2.64], R15 ;  /* 0x0000000f02001986 */ /* 0x0001e4000c101514 */
[----:B------:R-:W-:Y:S01]  /*a8d0*/  LEA R18, P1, R19, R78, 0x1 ;  /* 0x0000004e13127211 */ /* 0x000fe200078208ff */
[----:B------:R-:W-:-:S03]  /*a8e0*/  IMAD R23, R34, R79, RZ ;  /* 0x0000004f22177224 */ /* 0x000fc600078e02ff */
[----:B------:R-:W-:Y:S02]  /*a8f0*/  LEA.HI.X.SX32 R19, R19, R0, 0x1, P1 ;  /* 0x0000000013137211 */ /* 0x000fe400008f0eff */
[----:B------:R-:W-:Y:S02]  /*a900*/  ISETP.LT.AND P1, PT, R34, UR15, !P0 ;  /* 0x0000000f22007c0c */ /* 0x000fe4000c721270 */
[----:B------:R-:W4:Y:S04]  /*a910*/  LDL.LU R34, [R1+0x10] ;  /* 0x0000100001227983 */ /* 0x000f280000300800 */
[----:B------:R-:W4:Y:S01]  /*a920*/  LDL.LU R22, [R1+0xc] ;  /* 0x00000c0001167983 */ /* 0x000f220000300800 */
[----:B------:R-:W-:Y:S02]  /*a930*/  ISETP.LT.AND P3, PT, R12, UR15, !P0 ;  /* 0x0000000f0c007c0c */ /* 0x000fe4000c761270 */
[----:B------:R-:W-:Y:S01]  /*a940*/  LEA R12, P6, R13, R78, 0x1 ;  /* 0x0000004e0d0c7211 */ /* 0x000fe200078c08ff */
[----:B------:R-:W-:Y:S01]  /*a950*/  IMAD R21, R37, R79, RZ ;  /* 0x0000004f25157224 */ /* 0x000fe200078e02ff */
[----:B0-----:R-:W-:Y:S01]  /*a960*/  PRMT R3, R15, 0x7632, R3 ;  /* 0x000076320f037816 */ /* 0x001fe20000000003 */
[----:B------:R-:W4:Y:S01]  /*a970*/  LDL.LU R33, [R1+0x100] ;  /* 0x0001000001217983 */ /* 0x000f220000300800 */
[----:B------:R-:W-:-:S02]  /*a980*/  LEA.HI.X.SX32 R13, R13, R0, 0x1, P6 ;  /* 0x000000000d0d7211 */ /* 0x000fc400030f0eff */
[----:B------:R-:W-:-:S03]  /*a990*/  ISETP.LT.AND P6, PT, R37, UR15, !P0 ;  /* 0x0000000f25007c0c */ /* 0x000fc6000c7c1270 */
[----:B------:R0:W-:Y:S01]  /*a9a0*/  @P5 STG.E.U16 desc[UR20][R12.64], R3 ;  /* 0x000000030c005986 */ /* 0x0001e2000c101514 */
[----:B------:R-:W-:-:S03]  /*a9b0*/  LEA R16, P5, R21, R78, 0x1 ;  /* 0x0000004e15107211 */ /* 0x000fc600078a08ff */
[----:B-1----:R-:W-:Y:S01]  /*a9c0*/  @P3 STG.E.U16 desc[UR20][R18.64], R4 ;  /* 0x0000000412003986 */ /* 0x002fe2000c101514 */
[----:B------:R-:W-:Y:S01]  /*a9d0*/  LEA R2, P3, R23, R78, 0x1 ;  /* 0x0000004e17027211 */ /* 0x000fe200078608ff */
[C---:B-----5:R-:W-:Y:S01]  /*a9e0*/  IMAD R15, R36.reuse, R79, RZ ;  /* 0x0000004f240f7224 */ /* 0x060fe200078e02ff */
[-C--:B------:R-:W-:Y:S02]  /*a9f0*/  LEA.HI.X.SX32 R17, R21, R0.reuse, 0x1, P5 ;  /* 0x0000000015117211 */ /* 0x080fe400028f0eff */
[----:B------:R-:W-:Y:S02]  /*aa00*/  ISETP.LT.AND P5, PT, R36, UR15, !P0 ;  /* 0x0000000f24007c0c */ /* 0x000fe4000c7a1270 */
[----:B0-----:R-:W-:Y:S02]  /*aa10*/  PRMT R13, R4, 0x7632, R13 ;  /* 0x00007632040d7816 */ /* 0x001fe4000000000d */
[----:B------:R-:W-:-:S03]  /*aa20*/  LEA.HI.X.SX32 R3, R23, R0, 0x1, P3 ;  /* 0x0000000017037211 */ /* 0x000fc600018f0eff */
[----:B------:R0:W-:Y:S01]  /*aa30*/  @P6 STG.E.U16 desc[UR20][R16.64], R13 ;  /* 0x0000000d10006986 */ /* 0x0001e2000c101514 */
[----:B------:R-:W-:-:S03]  /*aa40*/  LEA R12, P6, R15, R78, 0x1 ;  /* 0x0000004e0f0c7211 */ /* 0x000fc600078c08ff */
[----:B------:R1:W-:Y:S01]  /*aa50*/  @P1 STG.E.U16 desc[UR20][R2.64], R5 ;  /* 0x0000000502001986 */ /* 0x0003e2000c101514 */
[----:B0-----:R-:W-:Y:S02]  /*aa60*/  LEA.HI.X.SX32 R13, R15, R0, 0x1, P6 ;  /* 0x000000000f0d7211 */ /* 0x001fe400030f0eff */
[----:B-1----:R-:W-:-:S05]  /*aa70*/  PRMT R3, R5, 0x7632, R3 ;  /* 0x0000763205037816 */ /* 0x002fca0000000003 */
[----:B------:R0:W-:Y:S01]  /*aa80*/  @P5 STG.E.U16 desc[UR20][R12.64], R3 ;  /* 0x000000030c005986 */ /* 0x0001e2000c101514 */
[----:B------:R-:W-:Y:S01]  /*aa90*/  PRMT R18, R6, 0x7632, R18 ;  /* 0x0000763206127816 */ /* 0x000fe20000000012 */
[CC--:B--2---:R-:W-:Y:S01]  /*aaa0*/  IMAD R21, R32.reuse, R79.reuse, RZ ;  /* 0x0000004f20157224 */ /* 0x0c4fe200078e02ff */
[----:B------:R-:W-:Y:S02]  /*aab0*/  ISETP.LT.AND P3, PT, R32, UR15, !P0 ;  /* 0x0000000f20007c0c */ /* 0x000fe4000c761270 */
[----:B------:R-:W2:Y:S02]  /*aac0*/  LDL.LU R32, [R1+0xfc] ;  /* 0x0000fc0001207983 */ /* 0x000ea40000300800 */
[----:B------:R-:W-:Y:S01]  /*aad0*/  LEA R14, P1, R21, R78, 0x1 ;  /* 0x0000004e150e7211 */ /* 0x000fe200078208ff */
[CC--:B---3--:R-:W-:Y:S01]  /*aae0*/  IMAD R19, R35.reuse, R79.reuse, RZ ;  /* 0x0000004f23137224 */ /* 0x0c8fe200078e02ff */
[----:B------:R-:W-:Y:S01]  /*aaf0*/  ISETP.LT.AND P6, PT, R35, UR15, !P0 ;  /* 0x0000000f23007c0c */ /* 0x000fe2000c7c1270 */
[----:B------:R-:W3:Y:S01]  /*ab00*/  LDL.LU R23, [R1+0xf8] ;  /* 0x0000f80001177983 */ /* 0x000ee20000300800 */
[----:B------:R-:W-:Y:S01]  /*ab10*/  LEA.HI.X.SX32 R15, R21, R0, 0x1, P1 ;  /* 0x00000000150f7211 */ /* 0x000fe200008f0eff */
[----:B------:R-:W-:Y:S01]  /*ab20*/  IMAD R21, R20, R79, RZ ;  /* 0x0000004f14157224 */ /* 0x000fe200078e02ff */
[----:B------:R-:W-:-:S03]  /*ab30*/  LEA R16, P5, R19, R78, 0x1 ;  /* 0x0000004e13107211 */ /* 0x000fc600078a08ff */
[----:B------:R-:W-:Y:S01]  /*ab40*/  @P3 STG.E.U16 desc[UR20][R14.64], R6 ;  /* 0x000000060e003986 */ /* 0x000fe2000c101514 */
[----:B------:R-:W-:Y:S02]  /*ab50*/  LEA R2, P3, R21, R78, 0x1 ;  /* 0x0000004e15027211 */ /* 0x000fe400078608ff */
[-C--:B------:R-:W-:Y:S02]  /*ab60*/  LEA.HI.X.SX32 R17, R19, R0.reuse, 0x1, P5 ;  /* 0x0000000013117211 */ /* 0x080fe400028f0eff */
[----:B------:R-:W-:Y:S02]  /*ab70*/  ISETP.LT.AND P1, PT, R20, UR15, !P0 ;  /* 0x0000000f14007c0c */ /* 0x000fe4000c721270 */
[----:B------:R-:W5:Y:S01]  /*ab80*/  LDL.LU R20, [R1+0xf4] ;  /* 0x0000f40001147983 */ /* 0x000f620000300800 */
[----:B0-----:R-:W-:-:S03]  /*ab90*/  LEA.HI.X.SX32 R3, R21, R0, 0x1, P3 ;  /* 0x0000000015037211 */ /* 0x001fc600018f0eff */
[----:B------:R0:W-:Y:S01]  /*aba0*/  @P6 STG.E.U16 desc[UR20][R16.64], R18 ;  /* 0x0000001210006986 */ /* 0x0001e2000c101514 */
[CC--:B----4-:R-:W-:Y:S01]  /*abb0*/  IMAD R13, R22.reuse, R79.reuse, RZ ;  /* 0x0000004f160d7224 */ /* 0x0d0fe200078e02ff */
[----:B------:R-:W-:Y:S02]  /*abc0*/  ISETP.LT.AND P3, PT, R22, UR15, !P0 ;  /* 0x0000000f16007c0c */ /* 0x000fe4000c761270 */
[----:B------:R-:W4:Y:S04]  /*abd0*/  LDL.LU R22, [R1+0xf0] ;  /* 0x0000f00001167983 */ /* 0x000f280000300800 */
[----:B0-----:R-:W2:Y:S01]  /*abe0*/  LDL.LU R16, [R1+0xec] ;  /* 0x0000ec0001107983 */ /* 0x001ea20000300800 */
[C---:B------:R-:W-:Y:S01]  /*abf0*/  IMAD R5, R34.reuse, R79, RZ ;  /* 0x0000004f22057224 */ /* 0x040fe200078e02ff */
[----:B------:R-:W-:-:S02]  /*ac00*/  ISETP.LT.AND P5, PT, R34, UR15, !P0 ;  /* 0x0000000f22007c0c */ /* 0x000fc4000c7a1270 */
[----:B------:R0:W-:Y:S02]  /*ac10*/  @P1 STG.E.U16 desc[UR20][R2.64], R7 ;  /* 0x0000000702001986 */ /* 0x0001e4000c101514 */
[----:B------:R-:W-:Y:S01]  /*ac20*/  LEA R4, P6, R5, R78, 0x1 ;  /* 0x0000004e05047211 */ /* 0x000fe200078c08ff */
[----:B------:R-:W-:Y:S01]  /*ac30*/  IMAD R15, R79, 0x2, R13 ;  /* 0x000000024f0f7824 */ /* 0x000fe200078e020d */
[----:B------:R-:W3:Y:S02]  /*ac40*/  LDL.LU R21, [R1+0xe8] ;  /* 0x0000e80001157983 */ /* 0x000ee40000300800 */
[----:B------:R-:W-:Y:S02]  /*ac50*/  LEA.HI.X.SX32 R5, R5, R0, 0x1, P6 ;  /* 0x0000000005057211 */ /* 0x000fe400030f0eff */
[----:B0-----:R-:W-:Y:S01]  /*ac60*/  PRMT R3, R7, 0x7632, R3 ;  /* 0x0000763207037816 */ /* 0x001fe20000000003 */
[----:B------:R-:W-:Y:S01]  /*ac70*/  IMAD R17, R79, 0x2, R15 ;  /* 0x000000024f117824 */ /* 0x000fe200078e020f */
[-C--:B------:R-:W-:Y:S01]  /*ac80*/  LEA R12, P1, R13, R78.reuse, 0x1 ;  /* 0x0000004e0d0c7211 */ /* 0x080fe200078208ff */
[----:B------:R-:W4:Y:S04]  /*ac90*/  LDL.LU R19, [R1+0xe4] ;  /* 0x0000e40001137983 */ /* 0x000f280000300800 */
[----:B------:R0:W-:Y:S01]  /*aca0*/  @P5 STG.E.U16 desc[UR20][R4.64], R3 ;  /* 0x0000000304005986 */ /* 0x0001e2000c101514 */
[----:B------:R-:W-:Y:S01]  /*acb0*/  LEA R14, P5, R15, R78, 0x1 ;  /* 0x0000004e0f0e7211 */ /* 0x000fe200078a08ff */
[----:B------:R-:W-:-:S03]  /*acc0*/  IMAD R7, R79, 0x2, R17 ;  /* 0x000000024f077824 */ /* 0x000fc600078e0211 */
[----:B------:R-:W-:Y:S02]  /*acd0*/  LEA.HI.X.SX32 R15, R15, R0, 0x1, P5 ;  /* 0x000000000f0f7211 */ /* 0x000fe400028f0eff */
[----:B------:R-:W-:Y:S02]  /*ace0*/  LEA R2, P5, R17, R78, 0x1 ;  /* 0x0000004e11027211 */ /* 0x000fe400078a08ff */
[-C--:B------:R-:W-:Y:S02]  /*acf0*/  LEA.HI.X.SX32 R13, R13, R0.reuse, 0x1, P1 ;  /* 0x000000000d0d7211 */ /* 0x080fe400008f0eff */
[----:B0-----:R-:W-:Y:S02]  /*ad00*/  PRMT R5, R24, 0x7632, R5 ;  /* 0x0000763218057816 */ /* 0x001fe40000000005 */
[----:B------:R-:W-:Y:S01]  /*ad10*/  LEA.HI.X.SX32 R3, R17, R0, 0x1, P5 ;  /* 0x0000000011037211 */ /* 0x000fe200028f0eff */
[----:B------:R-:W-:Y:S01]  /*ad20*/  IMAD R17, R79, 0x2, R7 ;  /* 0x000000024f117824 */ /* 0x000fe200078e0207 */
[C---:B------:R-:W-:Y:S01]  /*ad30*/  LEA R4, P5, R7.reuse, R78, 0x1 ;  /* 0x0000004e07047211 */ /* 0x040fe200078a08ff */
[----:B------:R-:W-:Y:S04]  /*ad40*/  @P3 STG.E.U16 desc[UR20][R12.64], R24 ;  /* 0x000000180c003986 */ /* 0x000fe8000c101514 */
[----:B------:R0:W-:Y:S02]  /*ad50*/  @P4 STG.E.U16 desc[UR20][R14.64], R5 ;  /* 0x000000050e004986 */ /* 0x0001e4000c101514 */
[----:B0-----:R-:W-:-:S02]  /*ad60*/  LEA.HI.X.SX32 R5, R7, R0, 0x1, P5 ;  /* 0x0000000007057211 */ /* 0x001fc400028f0eff */
[----:B------:R-:W-:-:S04]  /*ad70*/  LEA R6, P5, R17, R78, 0x1 ;  /* 0x0000004e11067211 */ /* 0x000fc800078a08ff */
[----:B------:R-:W-:Y:S02]  /*ad80*/  LEA.HI.X.SX32 R7, R17, R0, 0x1, P5 ;  /* 0x0000000011077211 */ /* 0x000fe400028f0eff */
[----:B-----5:R-:W-:Y:S02]  /*ad90*/  ISETP.LT.AND P4, PT, R20, UR15, !P0 ;  /* 0x0000000f14007c0c */ /* 0x020fe4000c781270 */
[----:B------:R-:W5:Y:S04]  /*ada0*/  LDL.LU R20, [R1+0xe0] ;  /* 0x0000e00001147983 */ /* 0x000f680000300800 */
[----:B------:R-:W5:Y:S01]  /*adb0*/  LDL.LU R18, [R1+0xdc] ;  /* 0x0000dc0001127983 */ /* 0x000f620000300800 */
[----:B--2---:R-:W-:-:S03]  /*adc0*/  ISETP.LT.AND P5, PT, R16, UR15, !P0 ;  /* 0x0000000f10007c0c */ /* 0x004fc6000c7a1270 */
[----:B------:R-:W2:Y:S04]  /*add0*/  LDL.LU R16, [R1+0xd8] ;  /* 0x0000d80001107983 */ /* 0x000ea80000300800 */
[----:B------:R-:W2:Y:S01]  /*ade0*/  LDL.LU R14, [R1+0xd4] ;  /* 0x0000d400010e7983 */ /* 0x000ea20000300800 */
[----:B------:R-:W-:Y:S01]  /*adf0*/  ISETP.LT.AND P6, PT, R33, UR15, !P0 ;  /* 0x0000000f21007c0c */ /* 0x000fe2000c7c1270 */
[C---:B------:R-:W-:Y:S02]  /*ae00*/  IMAD R13, R79.reuse, 0x2, R17 ;  /* 0x000000024f0d7824 */ /* 0x040fe400078e0211 */
[----:B------:R0:W-:Y:S01]  /*ae10*/  @P2 STG.E.U16 desc[UR20][R2.64], R25 ;  /* 0x0000001902002986 */ /* 0x0001e2000c101514 */
[----:B------:R-:W-:Y:S01]  /*ae20*/  ISETP.LT.AND P1, PT, R32, UR15, !P0 ;  /* 0x0000000f20007c0c */ /* 0x000fe2000c721270 */
[----:B------:R-:W-:Y:S01]  /*ae30*/  IMAD R15, R79, 0x2, R13 ;  /* 0x000000024f0f7824 */ /* 0x000fe200078e020d */
[----:B---3--:R-:W-:-:S02]  /*ae40*/  ISETP.LT.AND P3, PT, R23, UR15, !P0 ;  /* 0x0000000f17007c0c */ /* 0x008fc4000c761270 */
[----:B0-----:R-:W-:-:S05]  /*ae50*/  PRMT R3, R25, 0x7632, R3 ;  /* 0x0000763219037816 */ /* 0x001fca0000000003 */
[----:B------:R0:W-:Y:S01]  /*ae60*/  @P6 STG.E.U16 desc[UR20][R4.64], R3 ;  /* 0x0000000304006986 */ /* 0x0001e2000c101514 */
[----:B------:R-:W-:Y:S01]  /*ae70*/  LEA R12, P6, R13, R78, 0x1 ;  /* 0x0000004e0d0c7211 */ /* 0x000fe200078c08ff */
[----:B------:R-:W-:-:S03]  /*ae80*/  IMAD R17, R79, 0x2, R15 ;  /* 0x000000024f117824 */ /* 0x000fc600078e020f */
[----:B------:R-:W-:Y:S02]  /*ae90*/  LEA.HI.X.SX32 R13, R13, R0, 0x1, P6 ;  /* 0x000000000d0d7211 */ /* 0x000fe400030f0eff */
[C---:B------:R-:W-:Y:S02]  /*aea0*/  LEA R2, P6, R15.reuse, R78, 0x1 ;  /* 0x0000004e0f027211 */ /* 0x040fe400078c08ff */
[----:B----4-:R-:W-:Y:S02]  /*aeb0*/  ISETP.LT.AND P2, PT, R22, UR15, !P0 ;  /* 0x0000000f16007c0c */ /* 0x010fe4000c741270 */
[----:B0-----:R-:W-:Y:S02]  /*aec0*/  PRMT R5, R26, 0x7632, R5 ;  /* 0x000076321a057816 */ /* 0x001fe40000000005 */
[----:B------:R-:W-:Y:S01]  /*aed0*/  LEA.HI.X.SX32 R3, R15, R0, 0x1, P6 ;  /* 0x000000000f037211 */ /* 0x000fe200030f0eff */
[----:B------:R-:W-:Y:S01]  /*aee0*/  IMAD R15, R79, 0x2, R17 ;  /* 0x000000024f0f7824 */ /* 0x000fe200078e0211 */
[----:B------:R-:W-:Y:S01]  /*aef0*/  LEA R4, P6, R17, R78, 0x1 ;  /* 0x0000004e11047211 */ /* 0x000fe200078c08ff */
[----:B------:R-:W-:Y:S01]  /*af00*/  @P1 STG.E.U16 desc[UR20][R6.64], R26 ;  /* 0x0000001a06001986 */ /* 0x000fe2000c101514 */
[----:B------:R-:W-:-:S03]  /*af10*/  ISETP.LT.AND P1, PT, R21, UR15, !P0 ;  /* 0x0000000f15007c0c */ /* 0x000fc6000c721270 */
[----:B------:R0:W-:Y:S01]  /*af20*/  @P3 STG.E.U16 desc[UR20][R12.64], R5 ;  /* 0x000000050c003986 */ /* 0x0001e2000c101514 */
[----:B------:R-:W-:-:S03]  /*af30*/  ISETP.LT.AND P3, PT, R19, UR15, !P0 ;  /* 0x0000000f13007c0c */ /* 0x000fc6000c761270 */
[----:B------:R-:W3:Y:S04]  /*af40*/  LDL.LU R21, [R1+0xd0] ;  /* 0x0000d00001157983 */ /* 0x000ee80000300800 */
[----:B------:R-:W4:Y:S01]  /*af50*/  LDL.LU R19, [R1+0xcc] ;  /* 0x0000cc0001137983 */ /* 0x000f220000300800 */
[----:B0-----:R-:W-:Y:S01]  /*af60*/  LEA.HI.X.SX32 R5, R17, R0, 0x1, P6 ;  /* 0x0000000011057211 */ /* 0x001fe200030f0eff */
[----:B------:R-:W-:Y:S01]  /*af70*/  IMAD R17, R79, 0x2, R15 ;  /* 0x000000024f117824 */ /* 0x000fe200078e020f */
[----:B------:R-:W-:Y:S02]  /*af80*/  LEA R6, P6, R15, R78, 0x1 ;  /* 0x0000004e0f067211 */ /* 0x000fe400078c08ff */
[----:B------:R-:W-:Y:S02]  /*af90*/  PRMT R13, R27, 0x7632, R13 ;  /* 0x000076321b0d7816 */ /* 0x000fe4000000000d */
[----:B------:R-:W-:-:S02]  /*afa0*/  LEA.HI.X.SX32 R7, R15, R0, 0x1, P6 ;  /* 0x000000000f077211 */ /* 0x000fc400030f0eff */
[C---:B------:R-:W-:Y:S01]  /*afb0*/  LEA R12, P6, R17.reuse, R78, 0x1 ;  /* 0x0000004e110c7211 */ /* 0x040fe200078c08ff */
[----:B------:R-:W-:Y:S04]  /*afc0*/  @P4 STG.E.U16 desc[UR20][R2.64], R27 ;  /* 0x0000001b02004986 */ /* 0x000fe8000c101514 */
[----:B------:R0:W-:Y:S04]  /*afd0*/  @P2 STG.E.U16 desc[UR20][R4.64], R13 ;  /* 0x0000000d04002986 */ /* 0x0001e8000c101514 */
[----:B------:R-:W-:Y:S01]  /*afe0*/  @P5 STG.E.U16 desc[UR20][R6.64], R8 ;  /* 0x0000000806005986 */ /* 0x000fe2000c101514 */
[----:B0-----:R-:W-:-:S02]  /*aff0*/  LEA.HI.X.SX32 R13, R17, R0, 0x1, P6 ;  /* 0x00000000110d7211 */ /* 0x001fc400030f0eff */
[----:B------:R-:W-:-:S05]  /*b000*/  PRMT R5, R8, 0x7632, R5 ;  /* 0x0000763208057816 */ /* 0x000fca0000000005 */
[----:B------:R0:W-:Y:S01]  /*b010*/  @P1 STG.E.U16 desc[UR20][R12.64], R5 ;  /* 0x000000050c001986 */ /* 0x0001e2000c101514 */
[----:B-----5:R-:W-:Y:S02]  /*b020*/  ISETP.LT.AND P4, PT, R20, UR15, !P0 ;  /* 0x0000000f14007c0c */ /* 0x020fe4000c781270 */
[----:B------:R-:W-:Y:S02]  /*b030*/  ISETP.LT.AND P2, PT, R18, UR15, !P0 ;  /* 0x0000000f12007c0c */ /* 0x000fe4000c741270 */
[----:B------:R-:W5:Y:S04]  /*b040*/  LDL.LU R18, [R1+0xc0] ;  /* 0x0000c00001127983 */ /* 0x000f680000300800 */
[----:B------:R-:W5:Y:S01]  /*b050*/  LDL.LU R20, [R1+0xbc] ;  /* 0x0000bc0001147983 */ /* 0x000f620000300800 */
[----:B--2---:R-:W-:-:S03]  /*b060*/  ISETP.LT.AND P5, PT, R16, UR15, !P0 ;  /* 0x0000000f10007c0c */ /* 0x004fc6000c7a1270 */
[----:B------:R-:W2:Y:S01]  /*b070*/  LDL.LU R16, [R1+0xb8] ;  /* 0x0000b80001107983 */ /* 0x000ea20000300800 */
[----:B------:R-:W-:-:S03]  /*b080*/  ISETP.LT.AND P1, PT, R14, UR15, !P0 ;  /* 0x0000000f0e007c0c */ /* 0x000fc6000c721270 */
[----:B------:R-:W2:Y:S01]  /*b090*/  LDL.LU R14, [R1+0xb4] ;  /* 0x0000b400010e7983 */ /* 0x000ea20000300800 */
[----:B------:R-:W-:-:S04]  /*b0a0*/  IMAD R15, R79, 0x2, R17 ;  /* 0x000000024f0f7824 */ /* 0x000fc800078e0211 */
[----:B------:R-:W-:Y:S01]  /*b0b0*/  IMAD R17, R79, 0x2, R15 ;  /* 0x000000024f117824 */ /* 0x000fe200078e020f */
[----:B------:R-:W-:-:S04]  /*b0c0*/  LEA R2, P6, R15, R78, 0x1 ;  /* 0x0000004e0f027211 */ /* 0x000fc800078c08ff */
[----:B------:R-:W-:Y:S01]  /*b0d0*/  LEA.HI.X.SX32 R3, R15, R0, 0x1, P6 ;  /* 0x000000000f037211 */ /* 0x000fe200030f0eff */
[----:B------:R-:W-:Y:S01]  /*b0e0*/  IMAD R15, R79, 0x2, R17 ;  /* 0x000000024f0f7824 */ /* 0x000fe200078e0211 */
[----:B------:R-:W-:-:S04]  /*b0f0*/  LEA R4, P6, R17, R78, 0x1 ;  /* 0x0000004e11047211 */ /* 0x000fc800078c08ff */
[----:B0-----:R-:W-:Y:S01]  /*b100*/  LEA.HI.X.SX32 R5, R17, R0, 0x1, P6 ;  /* 0x0000000011057211 */ /* 0x001fe200030f0eff */
[----:B------:R-:W-:Y:S01]  /*b110*/  IMAD R17, R79, 0x2, R15 ;  /* 0x000000024f117824 */ /* 0x000fe200078e020f */
[----:B------:R-:W-:Y:S01]  /*b120*/  LEA R6, P6, R15, R78, 0x1 ;  /* 0x0000004e0f067211 */ /* 0x000fe200078c08ff */
[----:B------:R0:W-:Y:S01]  /*b130*/  @P3 STG.E.U16 desc[UR20][R2.64], R9 ;  /* 0x0000000902003986 */ /* 0x0001e2000c101514 */
[----:B------:R-:W-:Y:S02]  /*b140*/  PRMT R8, R9, 0x7632, R8 ;  /* 0x0000763209087816 */ /* 0x000fe40000000008 */
[----:B------:R-:W-:Y:S02]  /*b150*/  LEA.HI.X.SX32 R7, R15, R0, 0x1, P6 ;  /* 0x000000000f077211 */ /* 0x000fe400030f0eff */
[----:B------:R-:W-:Y:S01]  /*b160*/  LEA R12, P6, R17, R78, 0x1 ;  /* 0x0000004e110c7211 */ /* 0x000fe200078c08ff */
[----:B------:R1:W-:Y:S01]  /*b170*/  @P4 STG.E.U16 desc[UR20][R4.64], R8 ;  /* 0x0000000804004986 */ /* 0x0003e2000c101514 */
[----:B0-----:R-:W-:-:S02]  /*b180*/  IMAD R3, R79, 0x2, R17 ;  /* 0x000000024f037824 */ /* 0x001fc400078e0211 */
[----:B------:R-:W-:Y:S02]  /*b190*/  LEA.HI.X.SX32 R13, R17, R0, 0x1, P6 ;  /* 0x00000000110d7211 */ /* 0x000fe400030f0eff */
[----:B------:R-:W-:Y:S01]  /*b1a0*/  IMAD R9, R79, 0x2, R3 ;  /* 0x000000024f097824 */ /* 0x000fe200078e0203 */
[C---:B------:R-:W-:Y:S02]  /*b1b0*/  LEA R2, P6, R3.reuse, R78, 0x1 ;  /* 0x0000004e03027211 */ /* 0x040fe400078c08ff */
[----:B-1----:R-:W-:Y:S02]  /*b1c0*/  PRMT R5, R10, 0x7632, R5 ;  /* 0x000076320a057816 */ /* 0x002fe40000000005 */
[----:B------:R-:W-:Y:S02]  /*b1d0*/  LEA.HI.X.SX32 R3, R3, R0, 0x1, P6 ;  /* 0x0000000003037211 */ /* 0x000fe400030f0eff */
[----:B---3--:R-:W-:Y:S02]  /*b1e0*/  ISETP.LT.AND P3, PT, R21, UR15, !P0 ;  /* 0x0000000f15007c0c */ /* 0x008fe4000c761270 */
[----:B----4-:R-:W-:-:S02]  /*b1f0*/  ISETP.LT.AND P4, PT, R19, UR15, !P0 ;  /* 0x0000000f13007c0c */ /* 0x010fc4000c781270 */
[----:B------:R-:W3:Y:S01]  /*b200*/  LDL.LU R19, [R1+0xb0] ;  /* 0x0000b00001137983 */ /* 0x000ee20000300800 */
[----:B------:R-:W-:-:S03]  /*b210*/  LEA R4, P6, R9, R78, 0x1 ;  /* 0x0000004e09047211 */ /* 0x000fc600078c08ff */
[----:B------:R0:W-:Y:S04]  /*b220*/  @P2 STG.E.U16 desc[UR20][R6.64], R10 ;  /* 0x0000000a06002986 */ /* 0x0001e8000c101514 */
[----:B------:R1:W-:Y:S04]  /*b230*/  @P5 STG.E.U16 desc[UR20][R12.64], R5 ;  /* 0x000000050c005986 */ /* 0x0003e8000c101514 */
[----:B------:R-:W-:Y:S01]  /*b240*/  @P1 STG.E.U16 desc[UR20][R2.64], R11 ;  /* 0x0000000b02001986 */ /* 0x000fe2000c101514 */
[----:B0-----:R-:W-:Y:S02]  /*b250*/  PRMT R10, R11, 0x7632, R10 ;  /* 0x000076320b0a7816 */ /* 0x001fe4000000000a */
[----:B-1----:R-:W-:-:S05]  /*b260*/  LEA.HI.X.SX32 R5, R9, R0, 0x1, P6 ;  /* 0x0000000009057211 */ /* 0x002fca00030f0eff */
[----:B------:R0:W-:Y:S01]  /*b270*/  @P3 STG.E.U16 desc[UR20][R4.64], R10 ;  /* 0x0000000a04003986 */ /* 0x0001e2000c101514 */
[----:B-----5:R-:W-:-:S03]  /*b280*/  ISETP.LT.AND P2, PT, R18, UR15, !P0 ;  /* 0x0000000f12007c0c */ /* 0x020fc6000c741270 */
[----:B------:R-:W4:Y:S04]  /*b290*/  LDL.LU R18, [R1+0xac] ;  /* 0x0000ac0001127983 */ /* 0x000f280000300800 */
[----:B------:R-:W5:Y:S01]  /*b2a0*/  LDL.LU R17, [R1+0xa8] ;  /* 0x0000a80001117983 */ /* 0x000f620000300800 */
[----:B--2---:R-:W-:-:S03]  /*b2b0*/  ISETP.LT.AND P1, PT, R16, UR15, !P0 ;  /* 0x0000000f10007c0c */ /* 0x004fc6000c721270 */
[----:B------:R-:W2:Y:S01]  /*b2c0*/  LDL.LU R16, [R1+0xa4] ;  /* 0x0000a40001107983 */ /* 0x000ea20000300800 */
[----:B------:R-:W-:-:S03]  /*b2d0*/  ISETP.LT.AND P3, PT, R14, UR15, !P0 ;  /* 0x0000000f0e007c0c */ /* 0x000fc6000c761270 */
[----:B------:R-:W5:Y:S04]  /*b2e0*/  LDL.LU R15, [R1+0xa0] ;  /* 0x0000a000010f7983 */ /* 0x000f680000300800 */
[----:B------:R-:W5:Y:S01]  /*b2f0*/  LDL.LU R14, [R1+0x9c] ;  /* 0x00009c00010e7983 */ /* 0x000f620000300800 */
[C---:B------:R-:W-:Y:S01]  /*b300*/  IMAD R7, R79.reuse, 0x2, R9 ;  /* 0x000000024f077824 */ /* 0x040fe200078e0209 */
[----:B0-----:R-:W-:Y:S02]  /*b310*/  PRMT R5, R28, 0x7632, R5 ;  /* 0x000076321c057816 */ /* 0x001fe40000000005 */
[----:B------:R-:W-:Y:S01]  /*b320*/  ISETP.LT.AND P5, PT, R20, UR15, !P0 ;  /* 0x0000000f14007c0c */ /* 0x000fe2000c7a1270 */
[----:B------:R-:W-:Y:S01]  /*b330*/  IMAD R9, R79, 0x2, R7 ;  /* 0x000000024f097824 */ /* 0x000fe200078e0207 */
[----:B------:R-:W-:Y:S01]  /*b340*/  LEA R6, P6, R7, R78, 0x1 ;  /* 0x0000004e07067211 */ /* 0x000fe200078c08ff */
[----:B------:R-:W5:Y:S02]  /*b350*/  LDL.LU R12, [R1+0x98] ;  /* 0x00009800010c7983 */ /* 0x000f640000300800 */
[----:B------:R-:W-:Y:S01]  /*b360*/  IMAD R13, R79, 0x2, R9 ;  /* 0x000000024f0d7824 */ /* 0x000fe200078e0209 */
[----:B------:R-:W-:Y:S01]  /*b370*/  LEA.HI.X.SX32 R7, R7, R0, 0x1, P6 ;  /* 0x0000000007077211 */ /* 0x000fe200030f0eff */
[----:B------:R-:W5:Y:S01]  /*b380*/  LDL.LU R10, [R1+0x94] ;  /* 0x00009400010a7983 */ /* 0x000f620000300800 */
[----:B------:R-:W-:Y:S01]  /*b390*/  LEA R8, P6, R9, R78, 0x1 ;  /* 0x0000004e09087211 */ /* 0x000fe200078c08ff */
[----:B------:R-:W-:-:S03]  /*b3a0*/  IMAD R11, R79, 0x2, R13 ;  /* 0x000000024f0b7824 */ /* 0x000fc600078e020d */
[----:B------:R-:W-:Y:S02]  /*b3b0*/  LEA.HI.X.SX32 R9, R9, R0, 0x1, P6 ;  /* 0x0000000009097211 */ /* 0x000fe400030f0eff */
[C---:B------:R-:W-:Y:S01]  /*b3c0*/  LEA R2, P6, R13.reuse, R78, 0x1 ;  /* 0x0000004e0d027211 */ /* 0x040fe200078c08ff */
[----:B------:R-:W-:Y:S03]  /*b3d0*/  @P4 STG.E.U16 desc[UR20][R6.64], R28 ;  /* 0x0000001c06004986 */ /* 0x000fe6000c101514 */
[----:B------:R-:W-:Y:S01]  /*b3e0*/  LEA.HI.X.SX32 R3, R13, R0, 0x1, P6 ;  /* 0x000000000d037211 */ /* 0x000fe200030f0eff */
[----:B------:R-:W-:Y:S01]  /*b3f0*/  IMAD R13, R79, 0x2, R11 ;  /* 0x000000024f0d7824 */ /* 0x000fe200078e020b */
[C---:B------:R-:W-:Y:S01]  /*b400*/  LEA R4, P6, R11.reuse, R78, 0x1 ;  /* 0x0000004e0b047211 */ /* 0x040fe200078c08ff */
[----:B------:R0:W-:Y:S04]  /*b410*/  @P2 STG.E.U16 desc[UR20][R8.64], R5 ;  /* 0x0000000508002986 */ /* 0x0001e8000c101514 */
[----:B------:R-:W-:Y:S01]  /*b420*/  @P5 STG.E.U16 desc[UR20][R2.64], R29 ;  /* 0x0000001d02005986 */ /* 0x000fe2000c101514 */
[----:B0-----:R-:W-:Y:S01]  /*b430*/  LEA.HI.X.SX32 R5, R11, R0, 0x1, P6 ;  /* 0x000000000b057211 */ /* 0x001fe200030f0eff */
[----:B------:R-:W-:Y:S01]  /*b440*/  IMAD R11, R79, 0x2, R13 ;  /* 0x000000024f0b7824 */ /* 0x000fe200078e020d */
[----:B------:R-:W-:-:S02]  /*b450*/  LEA R6, P6, R13, R78, 0x1 ;  /* 0x0000004e0d067211 */ /* 0x000fc400078c08ff */
[----:B------:R-:W-:Y:S02]  /*b460*/  PRMT R9, R29, 0x7632, R9 ;  /* 0x000076321d097816 */ /* 0x000fe40000000009 */
[----:B---3--:R-:W-:Y:S02]  /*b470*/  ISETP.LT.AND P4, PT, R19, UR15, !P0 ;  /* 0x0000000f13007c0c */ /* 0x008fe4000c781270 */
[----:B------:R-:W-:Y:S02]  /*b480*/  LEA.HI.X.SX32 R7, R13, R0, 0x1, P6 ;  /* 0x000000000d077211 */ /* 0x000fe400030f0eff */
[C---:B------:R-:W-:Y:S01]  /*b490*/  LEA R8, P6, R11.reuse, R78, 0x1 ;  /* 0x0000004e0b087211 */ /* 0x040fe200078c08ff */
[----:B------:R0:W-:Y:S04]  /*b4a0*/  @P1 STG.E.U16 desc[UR20][R4.64], R9 ;  /* 0x0000000904001986 */ /* 0x0001e8000c101514 */
[----:B------:R1:W-:Y:S01]  /*b4b0*/  @P3 STG.E.U16 desc[UR20][R6.64], R30 ;  /* 0x0000001e06003986 */ /* 0x0003e2000c101514 */
[----:B0-----:R-:W-:-:S02]  /*b4c0*/  LEA.HI.X.SX32 R9, R11, R0, 0x1, P6 ;  /* 0x000000000b097211 */ /* 0x001fc400030f0eff */
[----:B------:R-:W-:-:S05]  /*b4d0*/  PRMT R5, R30, 0x7632, R5 ;  /* 0x000076321e057816 */ /* 0x000fca0000000005 */
[----:B------:R0:W-:Y:S01]  /*b4e0*/  @P4 STG.E.U16 desc[UR20][R8.64], R5 ;  /* 0x0000000508004986 */ /* 0x0001e2000c101514 */
[----:B----4-:R-:W-:-:S03]  /*b4f0*/  ISETP.LT.AND P2, PT, R18, UR15, !P0 ;  /* 0x0000000f12007c0c */ /* 0x010fc6000c741270 */
[----:B------:R-:W3:Y:S01]  /*b500*/  LDL.LU R18, [R1+0x90] ;  /* 0x0000900001127983 */ /* 0x000ee20000300800 */
[----:B--2---:R-:W-:-:S03]  /*b510*/  ISETP.LT.AND P1, PT, R16, UR15, !P0 ;  /* 0x0000000f10007c0c */ /* 0x004fc6000c721270 */
[----:B------:R-:W2:Y:S01]  /*b520*/  LDL.LU R16, [R1+0x8c] ;  /* 0x00008c0001107983 */ /* 0x000ea20000300800 */
[----:B-----5:R-:W-:-:S03]  /*b530*/  ISETP.LT.AND P4, PT, R14, UR15, !P0 ;  /* 0x0000000f0e007c0c */ /* 0x020fc6000c781270 */
[----:B------:R-:W4:Y:S01]  /*b540*/  LDL.LU R14, [R1+0x88] ;  /* 0x00008800010e7983 */ /* 0x000f220000300800 */
[----:B------:R-:W-:Y:S01]  /*b550*/  IMAD R3, R79, 0x2, R11 ;  /* 0x000000024f037824 */ /* 0x000fe200078e020b */
[----:B------:R-:W-:-:S03]  /*b560*/  ISETP.LT.AND P5, PT, R17, UR15, !P0 ;  /* 0x0000000f11007c0c */ /* 0x000fc6000c7a1270 */
[----:B------:R-:W-:Y:S01]  /*b570*/  IMAD R11, R79, 0x2, R3 ;  /* 0x000000024f0b7824 */ /* 0x000fe200078e0203 */
[----:B------:R-:W-:-:S04]  /*b580*/  LEA R2, P6, R3, R78, 0x1 ;  /* 0x0000004e03027211 */ /* 0x000fc800078c08ff */
[----:B------:R-:W-:Y:S01]  /*b590*/  LEA.HI.X.SX32 R3, R3, R0, 0x1, P6 ;  /* 0x0000000003037211 */ /* 0x000fe200030f0eff */
[----:B-1----:R-:W-:Y:S01]  /*b5a0*/  IMAD R7, R79, 0x2, R11 ;  /* 0x000000024f077824 */ /* 0x002fe200078e020b */
[----:B------:R-:W-:Y:S02]  /*b5b0*/  LEA R4, P6, R11, R78, 0x1 ;  /* 0x0000004e0b047211 */ /* 0x000fe400078c08ff */
[----:B0-----:R-:W-:Y:S02]  /*b5c0*/  PRMT R9, R31, 0x7632, R9 ;  /* 0x000076321f097816 */ /* 0x001fe40000000009 */
[----:B------:R-:W-:Y:S01]  /*b5d0*/  LEA.HI.X.SX32 R5, R11, R0, 0x1, P6 ;  /* 0x000000000b057211 */ /* 0x000fe200030f0eff */
[----:B------:R-:W-:Y:S01]  /*b5e0*/  IMAD R11, R79, 0x2, R7 ;  /* 0x000000024f0b7824 */ /* 0x000fe200078e0207 */
[----:B------:R-:W-:Y:S04]  /*b5f0*/  @P2 STG.E.U16 desc[UR20][R2.64], R31 ;  /* 0x0000001f02002986 */ /* 0x000fe8000c101514 */
[----:B------:R0:W-:Y:S01]  /*b600*/  @P5 STG.E.U16 desc[UR20][R4.64], R9 ;  /* 0x0000000904005986 */ /* 0x0001e2000c101514 */
[----:B------:R-:W-:Y:S01]  /*b610*/  LEA R8, P5, R11, R78, 0x1 ;  /* 0x0000004e0b087211 */ /* 0x000fe200078a08ff */
[----:B------:R-:W-:Y:S01]  /*b620*/  IMAD R13, R79, 0x2, R11 ;  /* 0x000000024f0d7824 */ /* 0x000fe200078e020b */
[----:B------:R-:W-:-:S02]  /*b630*/  ISETP.LT.AND P3, PT, R15, UR15, !P0 ;  /* 0x0000000f0f007c0c */ /* 0x000fc4000c761270 */
[----:B------:R-:W-:-:S04]  /*b640*/  LEA R6, P6, R7, R78, 0x1 ;  /* 0x0000004e07067211 */ /* 0x000fc800078c08ff */
[-C--:B------:R-:W-:Y:S02]  /*b650*/  LEA.HI.X.SX32 R7, R7, R0.reuse, 0x1, P6 ;  /* 0x0000000007077211 */ /* 0x080fe400030f0eff */
[----:B0-----:R-:W-:Y:S01]  /*b660*/  LEA.HI.X.SX32 R9, R11, R0, 0x1, P5 ;  /* 0x000000000b097211 */ /* 0x001fe200028f0eff */
[----:B------:R-:W-:Y:S01]  /*b670*/  IMAD R11, R79, 0x2, R13 ;  /* 0x000000024f0b7824 */ /* 0x000fe200078e020d */
[----:B------:R-:W-:-:S03]  /*b680*/  PRMT R3, R80, 0x7632, R3 ;  /* 0x0000763250037816 */ /* 0x000fc60000000003 */
[----:B------:R-:W-:Y:S01]  /*b690*/  IMAD R15, R79, 0x2, R11 ;  /* 0x000000024f0f7824 */ /* 0x000fe200078e020b */
[----:B------:R-:W-:Y:S01]  /*b6a0*/  @P1 STG.E.U16 desc[UR20][R6.64], R80 ;  /* 0x0000005006001986 */ /* 0x000fe2000c101514 */
[-C--:B------:R-:W-:Y:S02]  /*b6b0*/  LEA R2, P1, R13, R78.reuse, 0x1 ;  /* 0x0000004e0d027211 */ /* 0x080fe400078208ff */
[----:B------:R-:W-:Y:S01]  /*b6c0*/  IMAD R17, R79, 0x2, R15 ;  /* 0x000000024f117824 */ /* 0x000fe200078e020f */
[----:B------:R0:W-:Y:S01]  /*b6d0*/  @P3 STG.E.U16 desc[UR20][R8.64], R3 ;  /* 0x0000000308003986 */ /* 0x0001e2000c101514 */
[----:B------:R-:W-:Y:S02]  /*b6e0*/  ISETP.LT.AND P6, PT, R10, UR15, !P0 ;  /* 0x0000000f0a007c0c */ /* 0x000fe4000c7c1270 */
[-C--:B------:R-:W-:Y:S02]  /*b6f0*/  LEA R4, P3, R11, R78.reuse, 0x1 ;  /* 0x0000004e0b047211 */ /* 0x080fe400078608ff */
[----:B------:R-:W-:-:S02]  /*b700*/  LEA R10, P5, R15, R78, 0x1 ;  /* 0x0000004e0f0a7211 */ /* 0x000fc400078a08ff */
[----:B------:R-:W-:Y:S02]  /*b710*/  ISETP.LT.AND P2, PT, R12, UR15, !P0 ;  /* 0x0000000f0c007c0c */ /* 0x000fe4000c741270 */
[----:B0-----:R-:W-:Y:S01]  /*b720*/  LEA.HI.X.SX32 R3, R13, R0, 0x1, P1 ;  /* 0x000000000d037211 */ /* 0x001fe200008f0eff */
[----:B------:R-:W-:Y:S01]  /*b730*/  IMAD R13, R79, 0x2, R17 ;  /* 0x000000024f0d7824 */ /* 0x000fe200078e0211 */
[----:B------:R-:W-:Y:S02]  /*b740*/  LEA R6, P1, R17, R78, 0x1 ;  /* 0x0000004e11067211 */ /* 0x000fe400078208ff */
[-C--:B------:R-:W-:Y:S01]  /*b750*/  LEA.HI.X.SX32 R5, R11, R0.reuse, 0x1, P3 ;  /* 0x000000000b057211 */ /* 0x080fe200018f0eff */
[----:B------:R-:W-:Y:S01]  /*b760*/  IMAD R79, R79, 0x2, R13 ;  /* 0x000000024f4f7824 */ /* 0x000fe200078e020d */
[-C--:B------:R-:W-:Y:S02]  /*b770*/  LEA.HI.X.SX32 R11, R15, R0.reuse, 0x1, P5 ;  /* 0x000000000f0b7211 */ /* 0x080fe400028f0eff */
[----:B------:R-:W-:-:S02]  /*b780*/  LEA.HI.X.SX32 R7, R17, R0, 0x1, P1 ;  /* 0x0000000011077211 */ /* 0x000fc400008f0eff */
[----:B------:R-:W-:Y:S01]  /*b790*/  LEA R12, P5, R13, R78, 0x1 ;  /* 0x0000004e0d0c7211 */ /* 0x000fe200078a08ff */
[----:B------:R0:W-:Y:S01]  /*b7a0*/  @P4 STG.E.U16 desc[UR20][R2.64], R81 ;  /* 0x0000005102004986 */ /* 0x0001e2000c101514 */
[----:B------:R-:W-:Y:S02]  /*b7b0*/  PRMT R8, R81, 0x7632, R8 ;  /* 0x0000763251087816 */ /* 0x000fe40000000008 */
[----:B------:R-:W-:Y:S02]  /*b7c0*/  LEA.HI.X.SX32 R13, R13, R0, 0x1, P5 ;  /* 0x000000000d0d7211 */ /* 0x000fe400028f0eff */
[----:B------:R-:W-:Y:S01]  /*b7d0*/  LEA R78, P5, R79, R78, 0x1 ;  /* 0x0000004e4f4e7211 */ /* 0x000fe200078a08ff */
[----:B------:R1:W-:Y:S01]  /*b7e0*/  @P2 STG.E.U16 desc[UR20][R4.64], R8 ;  /* 0x0000000804002986 */ /* 0x0003e2000c101514 */
[----:B------:R-:W-:Y:S02]  /*b7f0*/  PRMT R39, R83, 0x7632, R39 ;  /* 0x0000763253277816 */ /* 0x000fe40000000027 */
[----:B------:R-:W-:-:S02]  /*b800*/  LEA.HI.X.SX32 R79, R79, R0, 0x1, P5 ;  /* 0x000000004f4f7211 */ /* 0x000fc400028f0eff */
[----:B0-----:R-:W-:Y:S01]  /*b810*/  PRMT R3, R82, 0x7632, R3 ;  /* 0x0000763252037816 */ /* 0x001fe20000000003 */
[----:B------:R1:W-:Y:S01]  /*b820*/  @P6 STG.E.U16 desc[UR20][R10.64], R82 ;  /* 0x000000520a006986 */ /* 0x0003e2000c101514 */
[----:B---3--:R-:W-:Y:S02]  /*b830*/  ISETP.LT.AND P3, PT, R18, UR15, !P0 ;  /* 0x0000000f12007c0c */ /* 0x008fe4000c761270 */
[----:B--2---:R-:W-:Y:S02]  /*b840*/  ISETP.LT.AND P1, PT, R16, UR15, !P0 ;  /* 0x0000000f10007c0c */ /* 0x004fe4000c721270 */
[----:B----4-:R-:W-:-:S09]  /*b850*/  ISETP.LT.AND P0, PT, R14, UR15, !P0 ;  /* 0x0000000f0e007c0c */ /* 0x010fd2000c701270 */
[----:B------:R1:W-:Y:S04]  /*b860*/  @P3 STG.E.U16 desc[UR20][R6.64], R3 ;  /* 0x0000000306003986 */ /* 0x0003e8000c101514 */
[----:B------:R1:W-:Y:S04]  /*b870*/  @P1 STG.E.U16 desc[UR20][R12.64], R83 ;  /* 0x000000530c001986 */ /* 0x0003e8000c101514 */
[----:B------:R1:W-:Y:S01]  /*b880*/  @P0 STG.E.U16 desc[UR20][R78.64], R39 ;  /* 0x000000274e000986 */ /* 0x0003e2000c101514 */
[----:B------:R-:W-:Y:S06]  /*b890*/  BAR.SYNC.DEFER_BLOCKING 0x0 ;  /* 0x0000000000007b1d */ /* 0x000fec0000010000 */
[----:B------:R-:W-:Y:S05]  /*b8a0*/  BRA.U UP0, `(.L_x_13) ;  /* 0x0000000100a07547 */ /* 0x000fea000b800000 */
[----:B------:R-:W0:Y:S01]  /*b8b0*/  S2UR UR5, SR_CgaCtaId ;  /* 0x00000000000579c3 */ /* 0x000e220000008800 */
[----:B------:R-:W-:Y:S01]  /*b8c0*/  NOP ;  /* 0x0000000000007918 */ /* 0x000fe20000000000 */
[----:B------:R-:W-:Y:S01]  /*b8d0*/  UMOV UR4, 0x50 ;  /* 0x0000005000047882 */ /* 0x000fe20000000000 */
[----:B------:R-:W-:Y:S02]  /*b8e0*/  IMAD.U32 R0, RZ, RZ, UR8 ;  /* 0x00000008ff007e24 */ /* 0x000fe4000f8e00ff */
[----:B-1----:R-:W-:Y:S02]  /*b8f0*/  IMAD.MOV.U32 R3, RZ, RZ, 0xf ;  /* 0x0000000fff037424 */ /* 0x002fe400078e00ff */
[----:B------:R-:W-:Y:S01]  /*b900*/  IMAD.MOV.U32 R7, RZ, RZ, 0x1 ;  /* 0x00000001ff077424 */ /* 0x000fe200078e00ff */
[----:B------:R-:W-:-:S04]  /*b910*/  LOP3.LUT R0, R0, 0xffff, RZ, 0xc0, !PT ;  /* 0x0000ffff00007812 */ /* 0x000fc800078ec0ff */
[----:B------:R-:W-:-:S05]  /*b920*/  SHF.R.U32.HI R0, RZ, 0x5, R0 ;  /* 0x00000005ff007819 */ /* 0x000fca0000011600 */
[----:B------:R-:W-:Y:S01]  /*b930*/  VIADD R2, R0, 0x10 ;  /* 0x0000001000027836 */ /* 0x000fe20000000000 */
[----:B------:R-:W-:Y:S01]  /*b940*/  SHF.L.U32 R0, R3, R0, RZ ;  /* 0x0000000003007219 */ /* 0x000fe200000006ff */
[----:B0-----:R-:W-:-:S03]  /*b950*/  ULEA UR6, UR5, UR4, 0x18 ;  /* 0x0000000405067291 */ /* 0x001fc6000f8ec0ff */
[----:B------:R-:W-:-:S04]  /*b960*/  SHF.L.U32 R3, R7, R2, RZ ;  /* 0x0000000207037219 */ /* 0x000fc800000006ff */
[----:B------:R-:W-:Y:S02]  /*b970*/  LOP3.LUT R0, R3, R0, RZ, 0xfc, !PT ;  /* 0x0000000003007212 */ /* 0x000fe400078efcff */
[----:B------:R-:W0:Y:S02]  /*b980*/  LDS R5, [UR6] ;  /* 0x00000006ff057984 */ /* 0x000e240008000800 */
[C---:B------:R-:W-:Y:S02]  /*b990*/  LOP3.LUT R2, R0.reuse, 0xffff, RZ, 0xc0, !PT ;  /* 0x0000ffff00027812 */ /* 0x040fe400078ec0ff */
[----:B0-----:R-:W-:-:S04]  /*b9a0*/  LOP3.LUT R3, R0, 0xffff, R5, 0x80, !PT ;  /* 0x0000ffff00037812 */ /* 0x001fc800078e8005 */
[----:B------:R-:W-:-:S13]  /*b9b0*/  ISETP.NE.AND P0, PT, R3, R2, PT ;  /* 0x000000020300720c */ /* 0x000fda0003f05270 */
[----:B------:R-:W-:Y:S05]  /*b9c0*/  @P0 BRA `(.L_x_14) ;  /* 0x0000000000500947 */ /* 0x000fea0003800000 */
[----:B------:R-:W-:Y:S02]  /*b9d0*/  SHF.R.U32.HI R5, RZ, 0x10, R5 ;  /* 0x00000010ff057819 */ /* 0x000fe40000011605 */
[----:B------:R-:W-:-:S04]  /*b9e0*/  SHF.R.U32.HI R2, RZ, 0x10, R0 ;  /* 0x00000010ff027819 */ /* 0x000fc80000011600 */
[----:B------:R-:W-:-:S04]  /*b9f0*/  LOP3.LUT R5, R5, R2, RZ, 0xc0, !PT ;  /* 0x0000000205057212 */ /* 0x000fc800078ec0ff */
[----:B------:R-:W-:-:S13]  /*ba00*/  ISETP.NE.AND P0, PT, R5, R2, PT ;  /* 0x000000020500720c */ /* 0x000fda0003f05270 */
[----:B------:R-:W-:Y:S05]  /*ba10*/  @P0 BRA `(.L_x_15) ;  /* 0x0000000000300947 */ /* 0x000fea0003800000 */
[----:B------:R-:W-:Y:S01]  /*ba20*/  R2UR UR4, R0 ;  /* 0x00000000000472ca */ /* 0x000fe200000e0000 */
[----:B------:R-:W-:Y:S01]  /*ba30*/  VOTEU.ANY UR5, UPT, PT ;  /* 0x0000000000057886 */ /* 0x000fe200038e0100 */
[----:B------:R-:W0:Y:S01]  /*ba40*/  S2R R0, SR_LANEID ;  /* 0x0000000000007919 */ /* 0x000e220000000000 */
[----:B------:R-:W-:-:S10]  /*ba50*/  UFLO.U32 UR5, UR5 ;  /* 0x00000005000572bd */ /* 0x000fd400080e0000 */
[----:B------:R-:W-:-:S06]  /*ba60*/  ULOP3.LUT UR4, URZ, UR4, URZ, 0x33, !UPT ;  /* 0x00000004ff047292 */ /* 0x000fcc000f8e33ff */
[----:B------:R-:W-:-:S04]  /*ba70*/  IMAD.U32 R2, RZ, RZ, UR4 ;  /* 0x00000004ff027e24 */ /* 0x000fc8000f8e00ff */
[----:B------:R-:W1:Y:S02]  /*ba80*/  REDUX UR7, R2 ;  /* 0x00000000020773c4 */ /* 0x000e640000000000 */
[----:B------:R2:W-:Y:S01]  /*ba90*/  UTCATOMSWS.AND URZ, UR4 ;  /* 0x0000000400ff79e3 */ /* 0x0005e20008000000 */
[----:B0-----:R-:W-:Y:S01]  /*baa0*/  ISETP.EQ.U32.AND P0, PT, R0, UR5, PT ;  /* 0x0000000500007c0c */ /* 0x001fe2000bf02070 */
[----:B-1----:R-:W-:-:S12]  /*bab0*/  IMAD.U32 R0, RZ, RZ, UR7 ;  /* 0x00000007ff007e24 */ /* 0x002fd8000f8e00ff */
[----:B------:R2:W-:Y:S01]  /*bac0*/  @P0 ATOMS.AND RZ, [UR6], R0 ;  /* 0x00000000ffff098c */ /* 0x0005e2000a800006 */
[----:B------:R-:W-:Y:S05]  /*bad0*/  BRA `(.L_x_13) ;  /* 0x0000000000147947 */ /* 0x000fea0003800000 */
.L_x_15:
[----:B------:R-:W-:-:S07]  /*bae0*/  MOV R2, 0xbb00 ;  /* 0x0000bb0000027802 */ /* 0x000fce0000000f00 */
[----:B------:R-:W-:Y:S05]  /*baf0*/  CALL.REL.NOINC `($__internal_0_$__cuda_sm10x_tcgen05_guardrail_trap_col_being_dealloced_not_returned_by_alloc) ;  /* 0x00000000002c7944 */ /* 0x000fea0003c00000 */
[----:B------:R-:W-:Y:S05]  /*bb00*/  BRA `(.L_x_13) ;  /* 0x0000000000087947 */ /* 0x000fea0003800000 */
.L_x_14:
[----:B------:R-:W-:-:S07]  /*bb10*/  MOV R2, 0xbb30 ;  /* 0x0000bb3000027802 */ /* 0x000fce0000000f00 */
[----:B------:R-:W-:Y:S05]  /*bb20*/  CALL.REL.NOINC `($__internal_2_$__cuda_sm10x_tcgen05_guardrail_trap_unallocated_columns_being_dealloced) ;  /* 0x0000000000387944 */ /* 0x000fea0003c00000 */
.L_x_13:
[----:B------:R-:W-:Y:S01]  /*bb30*/  NOP ;  /* 0x0000000000007918 */ /* 0x000fe20000000000 */
[----:B--2---:R-:W-:Y:S05]  /*bb40*/  EXIT ;  /* 0x000000000000794d */ /* 0x004fea0003800000 */
.L_x_8:
[----:B------:R-:W0:Y:S02]  /*bb50*/  SYNCS.PHASECHK.TRANS64.TRYWAIT P2, [UR11], R22 ;  /* 0x00000016ff0075a7 */ /* 0x000e24000804110b */
[----:B0-----:R-:W-:Y:S05]  /*bb60*/  @!P2 BRA `(.L_x_8) ;  /* 0xfffffffc00f8a947 */ /* 0x001fea000383ffff */
[----:B------:R-:W-:Y:S05]  /*bb70*/  BRA `(.L_x_16) ;  /* 0xffffffbc00547947 */ /* 0x000fea000383ffff */
.L_x_12:
[----:B------:R-:W0:Y:S02]  /*bb80*/  SYNCS.PHASECHK.TRANS64.TRYWAIT P2, [UR11], R2 ;  /* 0x00000002ff0075a7 */ /* 0x000e24000804110b */
[----:B0-----:R-:W-:Y:S05]  /*bb90*/  @!P2 BRA `(.L_x_12) ;  /* 0xfffffffc00f8a947 */ /* 0x001fea000383ffff */
[----:B------:R-:W-:Y:S05]  /*bba0*/  BRA `(.L_x_11) ;  /* 0xffffffdc009c7947 */ /* 0x000fea000383ffff */
        .weak           $__internal_0_$__cuda_sm10x_tcgen05_guardrail_trap_col_being_dealloced_not_returned_by_alloc
        .type           $__internal_0_$__cuda_sm10x_tcgen05_guardrail_trap_col_being_dealloced_not_returned_by_alloc,@function
        .size           $__internal_0_$__cuda_sm10x_tcgen05_guardrail_trap_col_being_dealloced_not_returned_by_alloc,($__internal_1_$__cuda_sm10x_tcgen05_guardrail_trap_phase_invalid_during_alloc - $__internal_0_$__cuda_sm10x_tcgen05_guardrail_trap_col_being_dealloced_not_returned_by_alloc)
$__internal_0_$__cuda_sm10x_tcgen05_guardrail_trap_col_being_dealloced_not_returned_by_alloc:
[----:B------:R-:W-:Y:S05]  /*bbb0*/  BPT.TRAP 0x1 ;  /* 0x000000040000795c */ /* 0x000fea0000300000 */
[----:B------:R-:W-:-:S04]  /*bbc0*/  IMAD.MOV.U32 R3, RZ, RZ, 0x0 ;  /* 0x00000000ff037424 */ /* 0x000fc800078e00ff */
[----:B------:R-:W-:Y:S05]  /*bbd0*/  RET.REL.NODEC R2 `(matmul_kernel) ;  /* 0xffffff4402087950 */ /* 0x000fea0003c3ffff */
        .weak           $__internal_1_$__cuda_sm10x_tcgen05_guardrail_trap_phase_invalid_during_alloc
        .type           $__internal_1_$__cuda_sm10x_tcgen05_guardrail_trap_phase_invalid_during_alloc,@function
        .size           $__internal_1_$__cuda_sm10x_tcgen05_guardrail_trap_phase_invalid_during_alloc,($__internal_2_$__cuda_sm10x_tcgen05_guardrail_trap_unallocated_columns_being_dealloced - $__internal_1_$__cuda_sm10x_tcgen05_guardrail_trap_phase_invalid_during_alloc)
$__internal_1_$__cuda_sm10x_tcgen05_guardrail_trap_phase_invalid_during_alloc:
[----:B------:R-:W-:Y:S05]  /*bbe0*/  BPT.TRAP 0x1 ;  /* 0x000000040000795c */ /* 0x000fea0000300000 */
[----:B------:R-:W-:-:S04]  /*bbf0*/  IMAD.MOV.U32 R3, RZ, RZ, 0x0 ;  /* 0x00000000ff037424 */ /* 0x000fc800078e00ff */
[----:B------:R-:W-:Y:S05]  /*bc00*/  RET.REL.NODEC R2 `(matmul_kernel) ;  /* 0xffffff4002fc7950 */ /* 0x000fea0003c3ffff */
        .weak           $__internal_2_$__cuda_sm10x_tcgen05_guardrail_trap_unallocated_columns_being_dealloced
        .type           $__internal_2_$__cuda_sm10x_tcgen05_guardrail_trap_unallocated_columns_being_dealloced,@function
        .size           $__internal_2_$__cuda_sm10x_tcgen05_guardrail_trap_unallocated_columns_being_dealloced,(.L_x_20 - $__internal_2_$__cuda_sm10x_tcgen05_guardrail_trap_unallocated_columns_being_dealloced)
$__internal_2_$__cuda_sm10x_tcgen05_guardrail_trap_unallocated_columns_being_dealloced:
[----:B------:R-:W-:Y:S05]  /*bc10*/  BPT.TRAP 0x1 ;  /* 0x000000040000795c */ /* 0x000fea0000300000 */
[----:B------:R-:W-:-:S04]  /*bc20*/  IMAD.MOV.U32 R3, RZ, RZ, 0x0 ;  /* 0x00000000ff037424 */ /* 0x000fc800078e00ff */
[----:B------:R-:W-:Y:S05]  /*bc30*/  RET.REL.NODEC R2 `(matmul_kernel) ;  /* 0xffffff4002f07950 */ /* 0x000fea0003c3ffff */
.L_x_17:
[----:B------:R-:W-:-:S00]  /*bc40*/  BRA `(.L_x_17) ;  /* 0xfffffffc00fc7947 */ /* 0x000fc0000383ffff */
[----:B------:R-:W-:-:S00]  /*bc50*/  NOP ;  /* 0x0000000000007918 */ /* 0x000fc00000000000 */
        /* <DEDUP_REMOVED lines=10> */
.L_x_20:


//--------------------- .nv.shared.matmul_kernel  --------------------------
	.section	.nv.shared.matmul_kernel,"aw",@nobits
	.sectionflags	@""
	.align	16
	.zero		1024


//--------------------- .nv.shared.reserved.0     --------------------------
	.section	.nv.shared.reserved.0,"aw",@nobits
	.align	8
	.weak		__nv_reservedSMEM_offset_0_alias
	.size		__nv_reservedSMEM_offset_0_alias, 0, 64
	.other		__nv_reservedSMEM_offset_0_alias,@"STO_CUDA_RESERVED_SHARED STV_DEFAULT"
__nv_reservedSMEM_offset_0_alias:
	.zero		0
.nv.shared.reserved.0:
	.zero		64
	.weak		__nv_reservedSMEM_allocation_phase
	.type		__nv_reservedSMEM_allocation_phase,@object
	.size		__nv_reservedSMEM_allocation_phase,(.L_0 - __nv_reservedSMEM_allocation_phase)
__nv_reservedSMEM_allocation_phase:
	.zero		1
.L_0:
	.zero		7
	.weak		__nv_reservedSMEM_devtool_atexit_pc
	.type		__nv_reservedSMEM_devtool_atexit_pc,@object
	.size		__nv_reservedSMEM_devtool_atexit_pc,(__nv_reservedSMEM_allocation_mask - __nv_reservedSMEM_devtool_atexit_pc)
__nv_reservedSMEM_devtool_atexit_pc:
	.zero		8
	.weak		__nv_reservedSMEM_allocation_mask
	.type		__nv_reservedSMEM_allocation_mask,@object
	.size		__nv_reservedSMEM_allocation_mask,(.L_2 - __nv_reservedSMEM_allocation_mask)
__nv_reservedSMEM_allocation_mask:
	.zero		4
.L_2:


//--------------------- .nv.constant0.matmul_kernel --------------------------
	.section	.nv.constant0.matmul_kernel,"a",@progbits
	.sectionflags	@""
	.align	4
.nv.constant0.matmul_kernel:
	.zero		976


//--------------------- SYMBOLS --------------------------

	.type		.nv.reservedSmem.offset0,@object
	.size		.nv.reservedSmem.offset0,0x4
	.type		.nv.reservedSmem.cap,@object
	.size		.nv.reservedSmem.cap,0x4
